	.headerflags	@"EF_CUDA_TEXMODE_UNIFIED EF_CUDA_64BIT_ADDRESS EF_CUDA_ACCELERATORS EF_CUDA_SM90 EF_CUDA_VIRTUAL_SM(EF_CUDA_SM90)"
	.elftype	@"ET_EXEC"


//--------------------- .nv.info                  --------------------------
	.section	.nv.info,"",@"SHT_CUDA_INFO"
	.align	4


	//----- nvinfo : EIATTR_REGCOUNT
	.align		4
        /*0000*/ 	.byte	0x04, 0x2f
        /*0002*/ 	.short	(.L_1 - .L_0)
	.align		4
.L_0:
        /*0004*/ 	.word	index@(triton_poi_fused_avg_pool2d_convolution_45)
        /*0008*/ 	.word	0x00000028


	//----- nvinfo : EIATTR_MIN_STACK_SIZE
	.align		4
.L_1:
        /*000c*/ 	.byte	0x04, 0x12
        /*000e*/ 	.short	(.L_3 - .L_2)
	.align		4
.L_2:
        /*0010*/ 	.word	index@(triton_poi_fused_avg_pool2d_convolution_45)
        /*0014*/ 	.word	0x00000000


	//----- nvinfo : EIATTR_FRAME_SIZE
	.align		4
.L_3:
        /*0018*/ 	.byte	0x04, 0x11
        /*001a*/ 	.short	(.L_5 - .L_4)
	.align		4
.L_4:
        /*001c*/ 	.word	index@(triton_poi_fused_avg_pool2d_convolution_45)
        /*0020*/ 	.word	0x00000000


	//----- nvinfo : EIATTR_MIN_STACK_SIZE
	.align		4
.L_5:
        /*0024*/ 	.byte	0x04, 0x12
        /*0026*/ 	.short	(.L_7 - .L_6)
	.align		4
.L_6:
        /*0028*/ 	.word	index@(triton_poi_fused_avg_pool2d_convolution_45)
        /*002c*/ 	.word	0x00000000
.L_7:


//--------------------- .nv.info.triton_poi_fused_avg_pool2d_convolution_45 --------------------------
	.section	.nv.info.triton_poi_fused_avg_pool2d_convolution_45,"",@"SHT_CUDA_INFO"
	.sectionflags	@""
	.align	4


	//----- nvinfo : EIATTR_CUDA_API_VERSION
	.align		4
        /*0000*/ 	.byte	0x04, 0x37
        /*0002*/ 	.short	(.L_9 - .L_8)
.L_8:
        /*0004*/ 	.word	0x0000007c


	//----- nvinfo : EIATTR_KPARAM_INFO
	.align		4
.L_9:
        /*0008*/ 	.byte	0x04, 0x17
        /*000a*/ 	.short	(.L_11 - .L_10)
.L_10:
        /*000c*/ 	.word	0x00000000
        /*0010*/ 	.short	0x0006
        /*0012*/ 	.short	0x002c
        /*0014*/ 	.byte	0x00, 0xf0, 0x11, 0x00


	//----- nvinfo : EIATTR_KPARAM_INFO
	.align		4
.L_11:
        /*0018*/ 	.byte	0x04, 0x17
        /*001a*/ 	.short	(.L_13 - .L_12)
.L_12:
        /*001c*/ 	.word	0x00000000
        /*0020*/ 	.short	0x0005
        /*0022*/ 	.short	0x0028
        /*0024*/ 	.byte	0x00, 0xf0, 0x11, 0x00


	//----- nvinfo : EIATTR_KPARAM_INFO
	.align		4
.L_13:
        /*0028*/ 	.byte	0x04, 0x17
        /*002a*/ 	.short	(.L_15 - .L_14)
.L_14:
        /*002c*/ 	.word	0x00000000
        /*0030*/ 	.short	0x0004
        /*0032*/ 	.short	0x0020
        /*0034*/ 	.byte	0x00, 0xf4, 0x21, 0x00


	//----- nvinfo : EIATTR_KPARAM_INFO
	.align		4
.L_15:
        /*0038*/ 	.byte	0x04, 0x17
        /*003a*/ 	.short	(.L_17 - .L_16)
.L_16:
        /*003c*/ 	.word	0x00000000
        /*0040*/ 	.short	0x0003
        /*0042*/ 	.short	0x0018
        /*0044*/ 	.byte	0x00, 0xf4, 0x21, 0x00


	//----- nvinfo : EIATTR_KPARAM_INFO
	.align		4
.L_17:
        /*0048*/ 	.byte	0x04, 0x17
        /*004a*/ 	.short	(.L_19 - .L_18)
.L_18:
        /*004c*/ 	.word	0x00000000
        /*0050*/ 	.short	0x0002
        /*0052*/ 	.short	0x0010
        /*0054*/ 	.byte	0x00, 0xf4, 0x21, 0x00


	//----- nvinfo : EIATTR_KPARAM_INFO
	.align		4
.L_19:
        /*0058*/ 	.byte	0x04, 0x17
        /*005a*/ 	.short	(.L_21 - .L_20)
.L_20:
        /*005c*/ 	.word	0x00000000
        /*0060*/ 	.short	0x0001
        /*0062*/ 	.short	0x0008
        /*0064*/ 	.byte	0x00, 0xf4, 0x21, 0x00


	//----- nvinfo : EIATTR_KPARAM_INFO
	.align		4
.L_21:
        /*0068*/ 	.byte	0x04, 0x17
        /*006a*/ 	.short	(.L_23 - .L_22)
.L_22:
        /*006c*/ 	.word	0x00000000
        /*0070*/ 	.short	0x0000
        /*0072*/ 	.short	0x0000
        /*0074*/ 	.byte	0x00, 0xf4, 0x21, 0x00


	//----- nvinfo : EIATTR_SPARSE_MMA_MASK
	.align		4
.L_23:
        /*0078*/ 	.byte	0x03, 0x50
        /*007a*/ 	.short	0x0000


	//----- nvinfo : EIATTR_MAXREG_COUNT
	.align		4
        /*007c*/ 	.byte	0x03, 0x1b
        /*007e*/ 	.short	0x00ff


	//----- nvinfo : EIATTR_EXIT_INSTR_OFFSETS
	.align		4
        /*0080*/ 	.byte	0x04, 0x1c
        /*0082*/ 	.short	(.L_25 - .L_24)


	//   ....[0]....
.L_24:
        /*0084*/ 	.word	0x000026b0


	//   ....[1]....
        /*0088*/ 	.word	0x000026f0


	//----- nvinfo : EIATTR_REQNTID
	.align		4
.L_25:
        /*008c*/ 	.byte	0x04, 0x10
        /*008e*/ 	.short	(.L_27 - .L_26)
.L_26:
        /*0090*/ 	.word	0x00000080
        /*0094*/ 	.word	0x00000001
        /*0098*/ 	.word	0x00000001


	//----- nvinfo : EIATTR_CBANK_PARAM_SIZE
	.align		4
.L_27:
        /*009c*/ 	.byte	0x03, 0x19
        /*009e*/ 	.short	0x0030


	//----- nvinfo : EIATTR_PARAM_CBANK
	.align		4
        /*00a0*/ 	.byte	0x04, 0x0a
        /*00a2*/ 	.short	(.L_29 - .L_28)
	.align		4
.L_28:
        /*00a4*/ 	.word	index@(.nv.constant0.triton_poi_fused_avg_pool2d_convolution_45)
        /*00a8*/ 	.short	0x0210
        /*00aa*/ 	.short	0x0030


	//----- nvinfo : EIATTR_SW_WAR
	.align		4
.L_29:
        /*00ac*/ 	.byte	0x04, 0x36
        /*00ae*/ 	.short	(.L_31 - .L_30)
.L_30:
        /*00b0*/ 	.word	0x00000008
.L_31:


//--------------------- .nv.callgraph             --------------------------
	.section	.nv.callgraph,"",@"SHT_CUDA_CALLGRAPH"
	.align	4
	.sectionentsize	8
	.align		4
        /*0000*/ 	.word	0x00000000
	.align		4
        /*0004*/ 	.word	0xffffffff
	.align		4
        /*0008*/ 	.word	0x00000000
	.align		4
        /*000c*/ 	.word	0xfffffffe
	.align		4
        /*0010*/ 	.word	0x00000000
	.align		4
        /*0014*/ 	.word	0xfffffffd
	.align		4
        /*0018*/ 	.word	0x00000000
	.align		4
        /*001c*/ 	.word	0xfffffffc


//--------------------- .text.triton_poi_fused_avg_pool2d_convolution_45 --------------------------
	.section	.text.triton_poi_fused_avg_pool2d_convolution_45,"ax",@progbits
	.sectionflags	@"SHF_BARRIERS=1"
	.align	128
        .global         triton_poi_fused_avg_pool2d_convolution_45
        .type           triton_poi_fused_avg_pool2d_convolution_45,@function
        .size           triton_poi_fused_avg_pool2d_convolution_45,(.L_x_1 - triton_poi_fused_avg_pool2d_convolution_45)
        .other          triton_poi_fused_avg_pool2d_convolution_45,@"STO_CUDA_ENTRY STV_DEFAULT"
triton_poi_fused_avg_pool2d_convolution_45:
.text.triton_poi_fused_avg_pool2d_convolution_45:
[----:B------:R-:W0:Y:S08]  /*0000*/  LDC R1, c[0x0][0x28] ;  /* 0x00000a00ff017b82 */ /* 0x000e300000000800 */
[----:B------:R-:W1:Y:S01]  /*0010*/  S2UR UR8, SR_CTAID.X ;  /* 0x00000000000879c3 */ /* 0x000e620000002500 */
[----:B------:R-:W2:Y:S01]  /*0020*/  S2R R37, SR_CTAID.Y ;  /* 0x0000000000257919 */ /* 0x000ea20000002600 */
[----:B------:R-:W-:Y:S01]  /*0030*/  HFMA2.MMA R27, -RZ, RZ, 0, 0 ;  /* 0x00000000ff1b7435 */ /* 0x000fe200000001ff */
[----:B------:R-:W-:Y:S01]  /*0040*/  CS2R R6, SRZ ;  /* 0x0000000000067805 */ /* 0x000fe2000001ff00 */
[----:B------:R-:W-:Y:S01]  /*0050*/  ULDC.64 UR12, c[0x0][0x208] ;  /* 0x00008200000c7ab9 */ /* 0x000fe20000000a00 */
[----:B------:R-:W3:Y:S03]  /*0060*/  S2R R15, SR_TID.X ;  /* 0x00000000000f7919 */ /* 0x000ee60000002100 */
[----:B------:R-:W4:Y:S01]  /*0070*/  LDC.64 R8, c[0x0][0x210] ;  /* 0x00008400ff087b82 */ /* 0x000f220000000a00 */
[----:B-1----:R-:W-:-:S02]  /*0080*/  USHF.R.S32.HI UR4, URZ, 0x1f, UR8 ;  /* 0x0000001f3f047899 */ /* 0x002fc40008011408 */
[----:B------:R-:W-:Y:S02]  /*0090*/  UIADD3 UR7, UR8, -0x8, URZ ;  /* 0xfffffff808077890 */ /* 0x000fe4000fffe03f */
[----:B------:R-:W-:Y:S02]  /*00a0*/  ULEA.HI UR4, UR4, UR8, URZ, 0x3 ;  /* 0x0000000804047291 */ /* 0x000fe4000f8f183f */
[----:B------:R-:W-:Y:S02]  /*00b0*/  UIADD3 UR6, UR8, -0x9, URZ ;  /* 0xfffffff708067890 */ /* 0x000fe4000fffe03f */
[----:B------:R-:W-:Y:S01]  /*00c0*/  ULOP3.LUT UR5, UR4, 0xfffffff8, URZ, 0xc0, !UPT ;  /* 0xfffffff804057892 */ /* 0x000fe2000f8ec03f */
[----:B--2---:R-:W-:-:S03]  /*00d0*/  SHF.L.U32 R37, R37, 0xa, RZ ;  /* 0x0000000a25257819 */ /* 0x004fc600000006ff */
[----:B------:R-:W-:Y:S01]  /*00e0*/  UIADD3 UR5, -UR5, UR8, URZ ;  /* 0x0000000805057290 */ /* 0x000fe2000fffe13f */
[----:B---3--:R-:W-:-:S03]  /*00f0*/  LOP3.LUT R24, R37, 0x7f, R15, 0xf8, !PT ;  /* 0x0000007f25187812 */ /* 0x008fc600078ef80f */
[----:B------:R-:W-:Y:S01]  /*0100*/  UISETP.GT.AND UP2, UPT, UR5, URZ, UPT ;  /* 0x0000003f0500728c */ /* 0x000fe2000bf44270 */
[C---:B------:R-:W-:Y:S01]  /*0110*/  LEA R5, R24.reuse, UR6, 0x6 ;  /* 0x0000000618057c11 */ /* 0x040fe2000f8e30ff */
[----:B------:R-:W-:Y:S01]  /*0120*/  UISETP.GT.AND UP1, UPT, UR5, -0x1, UPT ;  /* 0xffffffff0500788c */ /* 0x000fe2000bf24270 */
[C---:B------:R-:W-:Y:S01]  /*0130*/  IMAD.SHL.U32 R2, R24.reuse, 0x40, RZ ;  /* 0x0000004018027824 */ /* 0x040fe200078e00ff */
[----:B------:R-:W-:Y:S02]  /*0140*/  UISETP.LT.U32.AND UP0, UPT, UR7, 0x38, UP2 ;  /* 0x000000380700788c */ /* 0x000fe40009701070 */
[----:B------:R-:W-:Y:S01]  /*0150*/  LEA R13, R24, UR7, 0x6 ;  /* 0x00000007180d7c11 */ /* 0x000fe2000f8e30ff */
[----:B------:R-:W-:Y:S01]  /*0160*/  UISETP.LT.U32.AND UP3, UPT, UR7, 0x38, UP1 ;  /* 0x000000380700788c */ /* 0x000fe20008f61070 */
[----:B----4-:R-:W-:Y:S02]  /*0170*/  IMAD.WIDE R4, R5, 0x4, R8 ;  /* 0x0000000405047825 */ /* 0x010fe400078e0208 */
[----:B------:R-:W-:-:S02]  /*0180*/  PLOP3.LUT P0, PT, PT, PT, UP0, 0x80, 0x0 ;  /* 0x000000000000781c */ /* 0x000fc40003f0f008 */
[----:B------:R-:W-:Y:S01]  /*0190*/  IMAD.WIDE R12, R13, 0x4, R8 ;  /* 0x000000040d0c7825 */ /* 0x000fe200078e0208 */
[----:B------:R-:W-:Y:S02]  /*01a0*/  PLOP3.LUT P1, PT, PT, PT, UP3, 0x80, 0x0 ;  /* 0x000000000000781c */ /* 0x000fe40003f2f038 */
[----:B------:R-:W-:Y:S01]  /*01b0*/  IADD3 R26, R2, 0x2000, RZ ;  /* 0x00002000021a7810 */ /* 0x000fe20007ffe0ff */
[----:B------:R-:W-:Y:S01]  /*01c0*/  VIADD R28, R2, 0x4000 ;  /* 0x00004000021c7836 */ /* 0x000fe20000000000 */
[----:B------:R-:W-:Y:S02]  /*01d0*/  HFMA2.MMA R0, -RZ, RZ, 0, 0 ;  /* 0x00000000ff007435 */ /* 0x000fe400000001ff */
[----:B------:R-:W-:Y:S01]  /*01e0*/  IADD3 R11, R26, UR6, RZ ;  /* 0x000000061a0b7c10 */ /* 0x000fe2000fffe0ff */
[----:B------:R-:W-:Y:S01]  /*01f0*/  VIADD R17, R26, UR7 ;  /* 0x000000071a117c36 */ /* 0x000fe20008000000 */
[----:B------:R-:W-:Y:S02]  /*0200*/  MOV R29, RZ ;  /* 0x000000ff001d7202 */ /* 0x000fe40000000f00 */
[----:B------:R-:W2:Y:S01]  /*0210*/  @P0 LDG.E.EL R7, desc[UR12][R4.64] ;  /* 0x0000000c04070981 */ /* 0x000ea2000c2e1900 */
[----:B------:R-:W-:-:S03]  /*0220*/  IADD3 R19, R28, UR7, RZ ;  /* 0x000000071c137c10 */ /* 0x000fc6000fffe0ff */
[----:B------:R1:W3:Y:S01]  /*0230*/  @P1 LDG.E.EL R27, desc[UR12][R12.64] ;  /* 0x0000000c0c1b1981 */ /* 0x0002e2000c2e1900 */
[----:B------:R-:W-:Y:S01]  /*0240*/  IMAD.WIDE R10, R11, 0x4, R8 ;  /* 0x000000040b0a7825 */ /* 0x000fe200078e0208 */
[----:B------:R-:W-:-:S03]  /*0250*/  CS2R R30, SRZ ;  /* 0x00000000001e7805 */ /* 0x000fc6000001ff00 */
[--C-:B------:R-:W-:Y:S01]  /*0260*/  IMAD.WIDE R16, R17, 0x4, R8.reuse ;  /* 0x0000000411107825 */ /* 0x100fe200078e0208 */
[----:B------:R4:W5:Y:S01]  /*0270*/  @P0 LDG.E.EL R29, desc[UR12][R10.64] ;  /* 0x0000000c0a1d0981 */ /* 0x000962000c2e1900 */
[----:B-1----:R-:W-:Y:S02]  /*0280*/  IADD3 R13, R28, UR6, RZ ;  /* 0x000000061c0d7c10 */ /* 0x002fe4000fffe0ff */
[----:B------:R-:W-:Y:S01]  /*0290*/  IMAD.MOV.U32 R4, RZ, RZ, RZ ;  /* 0x000000ffff047224 */ /* 0x000fe200078e00ff */
[----:B------:R-:W5:Y:S01]  /*02a0*/  @P1 LDG.E.EL R0, desc[UR12][R16.64] ;  /* 0x0000000c10001981 */ /* 0x000f62000c2e1900 */
[----:B------:R-:W-:-:S04]  /*02b0*/  IMAD.WIDE R18, R19, 0x4, R8 ;  /* 0x0000000413127825 */ /* 0x000fc800078e0208 */
[----:B------:R-:W-:Y:S01]  /*02c0*/  IMAD.WIDE R12, R13, 0x4, R8 ;  /* 0x000000040d0c7825 */ /* 0x000fe200078e0208 */
[----:B------:R1:W5:Y:S04]  /*02d0*/  @P1 LDG.E.EL R31, desc[UR12][R18.64] ;  /* 0x0000000c121f1981 */ /* 0x000368000c2e1900 */
[----:B------:R-:W5:Y:S01]  /*02e0*/  @P0 LDG.E.EL R4, desc[UR12][R12.64] ;  /* 0x0000000c0c040981 */ /* 0x000f62000c2e1900 */
[----:B------:R-:W-:-:S04]  /*02f0*/  IADD3 R25, R2, 0x6000, RZ ;  /* 0x0000600002197810 */ /* 0x000fc80007ffe0ff */
[----:B----4-:R-:W-:Y:S01]  /*0300*/  IADD3 R11, R25, UR6, RZ ;  /* 0x00000006190b7c10 */ /* 0x010fe2000fffe0ff */
[----:B------:R-:W-:Y:S01]  /*0310*/  VIADD R21, R25, UR7 ;  /* 0x0000000719157c36 */ /* 0x000fe20008000000 */
[----:B------:R-:W-:Y:S02]  /*0320*/  MOV R3, RZ ;  /* 0x000000ff00037202 */ /* 0x000fe40000000f00 */
[----:B------:R-:W-:Y:S02]  /*0330*/  CS2R R32, SRZ ;  /* 0x0000000000207805 */ /* 0x000fe4000001ff00 */
[----:B------:R-:W-:Y:S01]  /*0340*/  IADD3 R5, R2, 0x8000, RZ ;  /* 0x0000800002057810 */ /* 0x000fe20007ffe0ff */
[----:B------:R-:W-:Y:S01]  /*0350*/  IMAD.WIDE R10, R11, 0x4, R8 ;  /* 0x000000040b0a7825 */ /* 0x000fe200078e0208 */
[----:B------:R-:W-:-:S03]  /*0360*/  HFMA2.MMA R14, -RZ, RZ, 0, 0 ;  /* 0x00000000ff0e7435 */ /* 0x000fc600000001ff */
[--C-:B------:R-:W-:Y:S01]  /*0370*/  IMAD.WIDE R20, R21, 0x4, R8.reuse ;  /* 0x0000000415147825 */ /* 0x100fe200078e0208 */
[----:B------:R-:W-:Y:S01]  /*0380*/  IADD3 R23, R5, UR6, RZ ;  /* 0x0000000605177c10 */ /* 0x000fe2000fffe0ff */
[----:B------:R4:W5:Y:S02]  /*0390*/  @P0 LDG.E.EL R3, desc[UR12][R10.64] ;  /* 0x0000000c0a030981 */ /* 0x000964000c2e1900 */
[----:B01----:R-:W-:Y:S02]  /*03a0*/  VIADD R19, R5, UR7 ;  /* 0x0000000705137c36 */ /* 0x003fe40008000000 */
[----:B------:R0:W5:Y:S01]  /*03b0*/  @P1 LDG.E.EL R32, desc[UR12][R20.64] ;  /* 0x0000000c14201981 */ /* 0x000162000c2e1900 */
[----:B------:R-:W-:-:S04]  /*03c0*/  IMAD.WIDE R22, R23, 0x4, R8 ;  /* 0x0000000417167825 */ /* 0x000fc800078e0208 */
[----:B------:R-:W-:Y:S01]  /*03d0*/  IMAD.WIDE R18, R19, 0x4, R8 ;  /* 0x0000000413127825 */ /* 0x000fe200078e0208 */
[----:B------:R-:W5:Y:S04]  /*03e0*/  @P0 LDG.E.EL R14, desc[UR12][R22.64] ;  /* 0x0000000c160e0981 */ /* 0x000f68000c2e1900 */
[----:B------:R1:W5:Y:S01]  /*03f0*/  @P1 LDG.E.EL R33, desc[UR12][R18.64] ;  /* 0x0000000c12211981 */ /* 0x000362000c2e1900 */
[----:B------:R-:W-:Y:S02]  /*0400*/  IADD3 R16, R2, 0xa000, RZ ;  /* 0x0000a00002107810 */ /* 0x000fe40007ffe0ff */
[----:B------:R-:W-:Y:S02]  /*0410*/  IADD3 R17, R2, 0xc000, RZ ;  /* 0x0000c00002117810 */ /* 0x000fe40007ffe0ff */
[----:B----4-:R-:W-:Y:S01]  /*0420*/  IADD3 R11, R16, UR6, RZ ;  /* 0x00000006100b7c10 */ /* 0x010fe2000fffe0ff */
[----:B0-----:R-:W-:Y:S01]  /*0430*/  VIADD R21, R16, UR7 ;  /* 0x0000000710157c36 */ /* 0x001fe20008000000 */
[----:B------:R-:W-:-:S03]  /*0440*/  CS2R R12, SRZ ;  /* 0x00000000000c7805 */ /* 0x000fc6000001ff00 */
[----:B------:R-:W-:Y:S01]  /*0450*/  IMAD.WIDE R10, R11, 0x4, R8 ;  /* 0x000000040b0a7825 */ /* 0x000fe200078e0208 */
[----:B-1----:R-:W-:-:S03]  /*0460*/  IADD3 R19, R17, UR6, RZ ;  /* 0x0000000611137c10 */ /* 0x002fc6000fffe0ff */
[--C-:B------:R-:W-:Y:S01]  /*0470*/  IMAD.WIDE R20, R21, 0x4, R8.reuse ;  /* 0x0000000415147825 */ /* 0x100fe200078e0208 */
[----:B------:R-:W4:Y:S03]  /*0480*/  @P0 LDG.E.EL R13, desc[UR12][R10.64] ;  /* 0x0000000c0a0d0981 */ /* 0x000f26000c2e1900 */
[----:B------:R-:W-:Y:S01]  /*0490*/  IMAD.MOV.U32 R22, RZ, RZ, RZ ;  /* 0x000000ffff167224 */ /* 0x000fe200078e00ff */
[----:B------:R-:W4:Y:S01]  /*04a0*/  @P1 LDG.E.EL R30, desc[UR12][R20.64] ;  /* 0x0000000c141e1981 */ /* 0x000f22000c2e1900 */
[----:B------:R-:W-:-:S05]  /*04b0*/  IMAD.WIDE R18, R19, 0x4, R8 ;  /* 0x0000000413127825 */ /* 0x000fca00078e0208 */
[----:B------:R0:W4:Y:S02]  /*04c0*/  @P0 LDG.E.EL R22, desc[UR12][R18.64] ;  /* 0x0000000c12160981 */ /* 0x000124000c2e1900 */
[----:B0-----:R-:W-:-:S04]  /*04d0*/  IADD3 R18, R2, 0xe000, RZ ;  /* 0x0000e00002127810 */ /* 0x001fc80007ffe0ff */
[----:B------:R-:W-:Y:S01]  /*04e0*/  IADD3 R21, R18, UR6, RZ ;  /* 0x0000000612157c10 */ /* 0x000fe2000fffe0ff */
[----:B------:R-:W-:Y:S01]  /*04f0*/  UIADD3 UR6, UR5, 0x1, URZ ;  /* 0x0000000105067890 */ /* 0x000fe2000fffe03f */
[----:B------:R-:W-:-:S03]  /*0500*/  IADD3 R23, R17, UR7, RZ ;  /* 0x0000000711177c10 */ /* 0x000fc6000fffe0ff */
[----:B------:R-:W-:Y:S02]  /*0510*/  UISETP.GE.U32.AND UP0, UPT, UR6, 0x8, UPT ;  /* 0x000000080600788c */ /* 0x000fe4000bf06070 */
[----:B------:R-:W-:Y:S02]  /*0520*/  UIADD3 UR6, UR8, -0x7, URZ ;  /* 0xfffffff908067890 */ /* 0x000fe4000fffe03f */
[----:B------:R-:W-:Y:S01]  /*0530*/  UISETP.LT.U32.AND UP3, UPT, UR7, 0x38, !UP0 ;  /* 0x000000380700788c */ /* 0x000fe2000c761070 */
[--C-:B------:R-:W-:Y:S01]  /*0540*/  IMAD.WIDE R10, R23, 0x4, R8.reuse ;  /* 0x00000004170a7825 */ /* 0x100fe200078e0208 */
[----:B------:R-:W-:Y:S02]  /*0550*/  CS2R R34, SRZ ;  /* 0x0000000000227805 */ /* 0x000fe4000001ff00 */
[----:B------:R-:W-:Y:S01]  /*0560*/  MOV R23, RZ ;  /* 0x000000ff00177202 */ /* 0x000fe20000000f00 */
[----:B------:R-:W-:Y:S01]  /*0570*/  IMAD.WIDE R20, R21, 0x4, R8 ;  /* 0x0000000415147825 */ /* 0x000fe200078e0208 */
[----:B------:R-:W-:-:S02]  /*0580*/  PLOP3.LUT P4, PT, PT, PT, UP3, 0x80, 0x0 ;  /* 0x000000000000781c */ /* 0x000fc40003f8f038 */
[----:B------:R-:W-:Y:S01]  /*0590*/  LEA R19, R24, UR6, 0x6 ;  /* 0x0000000618137c11 */ /* 0x000fe2000f8e30ff */
[----:B------:R-:W-:Y:S01]  /*05a0*/  VIADD R2, R18, UR7 ;  /* 0x0000000712027c36 */ /* 0x000fe20008000000 */
[----:B------:R0:W4:Y:S04]  /*05b0*/  @P1 LDG.E.EL R35, desc[UR12][R10.64] ;  /* 0x0000000c0a231981 */ /* 0x000128000c2e1900 */
[----:B------:R1:W4:Y:S01]  /*05c0*/  @P0 LDG.E.EL R23, desc[UR12][R20.64] ;  /* 0x0000000c14170981 */ /* 0x000322000c2e1900 */
[----:B0-----:R-:W-:-:S04]  /*05d0*/  IMAD.WIDE R10, R2, 0x4, R8 ;  /* 0x00000004020a7825 */ /* 0x001fc800078e0208 */
[--C-:B-1----:R-:W-:Y:S01]  /*05e0*/  IMAD.WIDE R20, R19, 0x4, R8.reuse ;  /* 0x0000000413147825 */ /* 0x102fe200078e0208 */
[----:B------:R-:W-:Y:S01]  /*05f0*/  IADD3 R19, R26, UR6, RZ ;  /* 0x000000061a137c10 */ /* 0x000fe2000fffe0ff */
[----:B------:R0:W4:Y:S04]  /*0600*/  @P1 LDG.E.EL R6, desc[UR12][R10.64] ;  /* 0x0000000c0a061981 */ /* 0x000128000c2e1900 */
[----:B------:R-:W4:Y:S01]  /*0610*/  @P4 LDG.E.EL R34, desc[UR12][R20.64] ;  /* 0x0000000c14224981 */ /* 0x000f22000c2e1900 */
[----:B0-----:R-:W-:-:S05]  /*0620*/  IMAD.WIDE R10, R19, 0x4, R8 ;  /* 0x00000004130a7825 */ /* 0x001fca00078e0208 */
[----:B------:R0:W4:Y:S01]  /*0630*/  @P4 LDG.E.EL R12, desc[UR12][R10.64] ;  /* 0x0000000c0a0c4981 */ /* 0x000122000c2e1900 */
[----:B------:R-:W-:Y:S01]  /*0640*/  IADD3 R2, R28, UR6, RZ ;  /* 0x000000061c027c10 */ /* 0x000fe2000fffe0ff */
[----:B------:R-:W-:Y:S01]  /*0650*/  HFMA2.MMA R19, -RZ, RZ, 0, 0 ;  /* 0x00000000ff137435 */ /* 0x000fe200000001ff */
[----:B------:R-:W-:-:S03]  /*0660*/  VIADD R36, R25, UR6 ;  /* 0x0000000619247c36 */ /* 0x000fc60008000000 */
[----:B0-----:R-:W-:Y:S01]  /*0670*/  IMAD.WIDE R10, R2, 0x4, R8 ;  /* 0x00000004020a7825 */ /* 0x001fe200078e0208 */
[----:B------:R-:W-:-:S05]  /*0680*/  MOV R2, RZ ;  /* 0x000000ff00027202 */ /* 0x000fca0000000f00 */
[----:B------:R-:W4:Y:S01]  /*0690*/  @P4 LDG.E.EL R19, desc[UR12][R10.64] ;  /* 0x0000000c0a134981 */ /* 0x000f22000c2e1900 */
[----:B------:R-:W-:-:S05]  /*06a0*/  IMAD.WIDE R20, R36, 0x4, R8 ;  /* 0x0000000424147825 */ /* 0x000fca00078e0208 */
[----:B------:R0:W4:Y:S02]  /*06b0*/  @P4 LDG.E.EL R2, desc[UR12][R20.64] ;  /* 0x0000000c14024981 */ /* 0x000124000c2e1900 */
[----:B0-----:R-:W-:-:S04]  /*06c0*/  VIADD R21, R16, UR6 ;  /* 0x0000000610157c36 */ /* 0x001fc80008000000 */
[----:B------:R-:W-:Y:S01]  /*06d0*/  IMAD.WIDE R20, R21, 0x4, R8 ;  /* 0x0000000415147825 */ /* 0x000fe200078e0208 */
[----:B------:R-:W-:-:S04]  /*06e0*/  UIADD3 UR7, UR8, 0x7, URZ ;  /* 0x0000000708077890 */ /* 0x000fc8000fffe03f */
[----:B------:R-:W-:-:S06]  /*06f0*/  UISETP.LT.U32.AND UP3, UPT, UR7, 0x47, UP2 ;  /* 0x000000470700788c */ /* 0x000fcc0009761070 */
[----:B------:R-:W-:Y:S02]  /*0700*/  PLOP3.LUT P2, PT, PT, PT, UP3, 0x80, 0x0 ;  /* 0x000000000000781c */ /* 0x000fe40003f4f038 */
[----:B--2---:R-:W-:Y:S02]  /*0710*/  SEL R7, R7, RZ, P0 ;  /* 0x000000ff07077207 */ /* 0x004fe40000000000 */
[----:B---3--:R-:W-:-:S05]  /*0720*/  SEL R36, R27, RZ, P1 ;  /* 0x000000ff1b247207 */ /* 0x008fca0000800000 */
[----:B------:R-:W-:Y:S01]  /*0730*/  FADD R27, R7, R36 ;  /* 0x00000024071b7221 */ /* 0x000fe20000000000 */
[----:B------:R-:W-:Y:S01]  /*0740*/  IADD3 R36, R5, UR6, RZ ;  /* 0x0000000605247c10 */ /* 0x000fe2000fffe0ff */
[----:B------:R-:W-:Y:S01]  /*0750*/  HFMA2.MMA R7, -RZ, RZ, 0, 0 ;  /* 0x00000000ff077435 */ /* 0x000fe200000001ff */
[----:B-----5:R-:W-:Y:S02]  /*0760*/  SEL R29, R29, RZ, P0 ;  /* 0x000000ff1d1d7207 */ /* 0x020fe40000000000 */
[----:B------:R-:W-:Y:S01]  /*0770*/  SEL R0, R0, RZ, P1 ;  /* 0x000000ff00007207 */ /* 0x000fe20000800000 */
[----:B------:R-:W-:-:S04]  /*0780*/  IMAD.WIDE R10, R36, 0x4, R8 ;  /* 0x00000004240a7825 */ /* 0x000fc800078e0208 */
[----:B------:R-:W-:Y:S01]  /*0790*/  FADD R29, R29, R0 ;  /* 0x000000001d1d7221 */ /* 0x000fe20000000000 */
[----:B------:R-:W-:Y:S01]  /*07a0*/  SEL R31, R31, RZ, P1 ;  /* 0x000000ff1f1f7207 */ /* 0x000fe20000800000 */
[----:B------:R0:W2:Y:S01]  /*07b0*/  @P4 LDG.E.EL R7, desc[UR12][R10.64] ;  /* 0x0000000c0a074981 */ /* 0x0000a2000c2e1900 */
[----:B------:R-:W-:Y:S02]  /*07c0*/  MOV R0, RZ ;  /* 0x000000ff00007202 */ /* 0x000fe40000000f00 */
[----:B------:R-:W-:-:S04]  /*07d0*/  SEL R4, R4, RZ, P0 ;  /* 0x000000ff04047207 */ /* 0x000fc80000000000 */
[----:B------:R1:W3:Y:S01]  /*07e0*/  @P4 LDG.E.EL R0, desc[UR12][R20.64] ;  /* 0x0000000c14004981 */ /* 0x0002e2000c2e1900 */
[----:B------:R-:W-:Y:S01]  /*07f0*/  FADD R31, R4, R31 ;  /* 0x0000001f041f7221 */ /* 0x000fe20000000000 */
[----:B------:R-:W-:Y:S01]  /*0800*/  HFMA2.MMA R4, -RZ, RZ, 0, 0 ;  /* 0x00000000ff047435 */ /* 0x000fe200000001ff */
[----:B0-----:R-:W-:-:S05]  /*0810*/  IADD3 R11, R17, UR6, RZ ;  /* 0x00000006110b7c10 */ /* 0x001fca000fffe0ff */
[----:B------:R-:W-:-:S05]  /*0820*/  IMAD.WIDE R10, R11, 0x4, R8 ;  /* 0x000000040b0a7825 */ /* 0x000fca00078e0208 */
[----:B------:R0:W5:Y:S01]  /*0830*/  @P4 LDG.E.EL R4, desc[UR12][R10.64] ;  /* 0x0000000c0a044981 */ /* 0x000162000c2e1900 */
[----:B------:R-:W-:Y:S02]  /*0840*/  SEL R3, R3, RZ, P0 ;  /* 0x000000ff03037207 */ /* 0x000fe40000000000 */
[----:B------:R-:W-:Y:S01]  /*0850*/  SEL R32, R32, RZ, P1 ;  /* 0x000000ff20207207 */ /* 0x000fe20000800000 */
[----:B-1----:R-:W-:Y:S01]  /*0860*/  VIADD R21, R18, UR6 ;  /* 0x0000000612157c36 */ /* 0x002fe20008000000 */
[----:B------:R-:W-:-:S03]  /*0870*/  UIADD3 UR6, UR8, -0x1, URZ ;  /* 0xffffffff08067890 */ /* 0x000fc6000fffe03f */
[----:B------:R-:W-:Y:S01]  /*0880*/  FADD R32, R3, R32 ;  /* 0x0000002003207221 */ /* 0x000fe20000000000 */
[----:B------:R-:W-:Y:S01]  /*0890*/  MOV R3, RZ ;  /* 0x000000ff00037202 */ /* 0x000fe20000000f00 */
[----:B------:R-:W-:Y:S01]  /*08a0*/  IMAD.WIDE R20, R21, 0x4, R8 ;  /* 0x0000000415147825 */ /* 0x000fe200078e0208 */
[----:B------:R-:W-:Y:S02]  /*08b0*/  SEL R14, R14, RZ, P0 ;  /* 0x000000ff0e0e7207 */ /* 0x000fe40000000000 */
[----:B------:R-:W-:Y:S02]  /*08c0*/  SEL R33, R33, RZ, P1 ;  /* 0x000000ff21217207 */ /* 0x000fe40000800000 */
[----:B------:R1:W5:Y:S01]  /*08d0*/  @P4 LDG.E.EL R3, desc[UR12][R20.64] ;  /* 0x0000000c14034981 */ /* 0x000362000c2e1900 */
[----:B0-----:R-:W-:Y:S02]  /*08e0*/  LEA R11, R24, UR6, 0x6 ;  /* 0x00000006180b7c11 */ /* 0x001fe4000f8e30ff */
[----:B------:R-:W-:Y:S01]  /*08f0*/  FADD R33, R14, R33 ;  /* 0x000000210e217221 */ /* 0x000fe20000000000 */
[----:B------:R-:W-:-:S02]  /*0900*/  HFMA2.MMA R14, -RZ, RZ, 0, 0 ;  /* 0x00000000ff0e7435 */ /* 0x000fc400000001ff */
[----:B------:R-:W-:-:S08]  /*0910*/  IMAD.WIDE R10, R11, 0x4, R8 ;  /* 0x000000040b0a7825 */ /* 0x000fd000078e0208 */
[----:B------:R0:W5:Y:S01]  /*0920*/  @P2 LDG.E.EL R14, desc[UR12][R10.64] ;  /* 0x0000000c0a0e2981 */ /* 0x000162000c2e1900 */
[----:B----4-:R-:W-:Y:S02]  /*0930*/  SEL R13, R13, RZ, P0 ;  /* 0x000000ff0d0d7207 */ /* 0x010fe40000000000 */
[----:B------:R-:W-:Y:S02]  /*0940*/  SEL R30, R30, RZ, P1 ;  /* 0x000000ff1e1e7207 */ /* 0x000fe40000800000 */
[----:B-1----:R-:W-:-:S03]  /*0950*/  IADD3 R21, R26, UR6, RZ ;  /* 0x000000061a157c10 */ /* 0x002fc6000fffe0ff */
[----:B------:R-:W-:Y:S01]  /*0960*/  FADD R30, R13, R30 ;  /* 0x0000001e0d1e7221 */ /* 0x000fe20000000000 */
[----:B------:R-:W-:Y:S02]  /*0970*/  IMAD.MOV.U32 R13, RZ, RZ, RZ ;  /* 0x000000ffff0d7224 */ /* 0x000fe400078e00ff */
[----:B------:R-:W-:-:S05]  /*0980*/  IMAD.WIDE R20, R21, 0x4, R8 ;  /* 0x0000000415147825 */ /* 0x000fca00078e0208 */
[----:B------:R1:W4:Y:S01]  /*0990*/  @P2 LDG.E.EL R13, desc[UR12][R20.64] ;  /* 0x0000000c140d2981 */ /* 0x000322000c2e1900 */
[----:B------:R-:W-:Y:S02]  /*09a0*/  SEL R22, R22, RZ, P0 ;  /* 0x000000ff16167207 */ /* 0x000fe40000000000 */
[----:B0-----:R-:W-:Y:S02]  /*09b0*/  IADD3 R11, R28, UR6, RZ ;  /* 0x000000061c0b7c10 */ /* 0x001fe4000fffe0ff */
[----:B------:R-:W-:-:S03]  /*09c0*/  IADD3 R36, R5, UR6, RZ ;  /* 0x0000000605247c10 */ /* 0x000fc6000fffe0ff */
[----:B------:R-:W-:Y:S01]  /*09d0*/  IMAD.WIDE R10, R11, 0x4, R8 ;  /* 0x000000040b0a7825 */ /* 0x000fe200078e0208 */
[----:B-1----:R-:W-:Y:S02]  /*09e0*/  IADD3 R21, R25, UR6, RZ ;  /* 0x0000000619157c10 */ /* 0x002fe4000fffe0ff */
[----:B------:R-:W-:Y:S02]  /*09f0*/  SEL R35, R35, RZ, P1 ;  /* 0x000000ff23237207 */ /* 0x000fe40000800000 */
[----:B------:R-:W-:-:S03]  /*0a00*/  SEL R23, R23, RZ, P0 ;  /* 0x000000ff17177207 */ /* 0x000fc60000000000 */
[----:B------:R-:W-:Y:S01]  /*0a10*/  FADD R22, R22, R35 ;  /* 0x0000002316167221 */ /* 0x000fe20000000000 */
[----:B------:R-:W-:Y:S01]  /*0a20*/  MOV R35, RZ ;  /* 0x000000ff00237202 */ /* 0x000fe20000000f00 */
[----:B------:R-:W-:-:S05]  /*0a30*/  IMAD.WIDE R20, R21, 0x4, R8 ;  /* 0x0000000415147825 */ /* 0x000fca00078e0208 */
[----:B------:R0:W4:Y:S01]  /*0a40*/  @P2 LDG.E.EL R35, desc[UR12][R10.64] ;  /* 0x0000000c0a232981 */ /* 0x000122000c2e1900 */
[----:B------:R-:W-:Y:S02]  /*0a50*/  SEL R6, R6, RZ, P1 ;  /* 0x000000ff06067207 */ /* 0x000fe40000800000 */
[----:B------:R-:W-:-:S03]  /*0a60*/  SEL R34, R34, RZ, P4 ;  /* 0x000000ff22227207 */ /* 0x000fc60002000000 */
[----:B------:R-:W-:Y:S01]  /*0a70*/  FADD R23, R23, R6 ;  /* 0x0000000617177221 */ /* 0x000fe20000000000 */
[----:B------:R-:W-:Y:S02]  /*0a80*/  IMAD.MOV.U32 R6, RZ, RZ, RZ ;  /* 0x000000ffff067224 */ /* 0x000fe400078e00ff */
[----:B0-----:R-:W-:-:S04]  /*0a90*/  IMAD.WIDE R10, R36, 0x4, R8 ;  /* 0x00000004240a7825 */ /* 0x001fc800078e0208 */
[----:B------:R-:W-:Y:S01]  /*0aa0*/  FADD R27, R27, R34 ;  /* 0x000000221b1b7221 */ /* 0x000fe20000000000 */
[----:B------:R-:W-:Y:S01]  /*0ab0*/  IADD3 R36, R16, UR6, RZ ;  /* 0x0000000610247c10 */ /* 0x000fe2000fffe0ff */
[----:B------:R-:W-:Y:S01]  /*0ac0*/  HFMA2.MMA R34, -RZ, RZ, 0, 0 ;  /* 0x00000000ff227435 */ /* 0x000fe200000001ff */
[----:B------:R0:W4:Y:S01]  /*0ad0*/  @P2 LDG.E.EL R6, desc[UR12][R20.64] ;  /* 0x0000000c14062981 */ /* 0x000122000c2e1900 */
[----:B------:R-:W-:-:S05]  /*0ae0*/  SEL R12, R12, RZ, P4 ;  /* 0x000000ff0c0c7207 */ /* 0x000fca0002000000 */
[----:B------:R-:W-:Y:S01]  /*0af0*/  FADD R29, R29, R12 ;  /* 0x0000000c1d1d7221 */ /* 0x000fe20000000000 */
[----:B------:R-:W-:Y:S02]  /*0b00*/  IMAD.MOV.U32 R12, RZ, RZ, RZ ;  /* 0x000000ffff0c7224 */ /* 0x000fe400078e00ff */
[----:B------:R1:W4:Y:S01]  /*0b10*/  @P2 LDG.E.EL R34, desc[UR12][R10.64] ;  /* 0x0000000c0a222981 */ /* 0x000322000c2e1900 */
[----:B0-----:R-:W-:-:S05]  /*0b20*/  IMAD.WIDE R20, R36, 0x4, R8 ;  /* 0x0000000424147825 */ /* 0x001fca00078e0208 */
[----:B------:R0:W4:Y:S01]  /*0b30*/  @P2 LDG.E.EL R12, desc[UR12][R20.64] ;  /* 0x0000000c140c2981 */ /* 0x000122000c2e1900 */
[----:B------:R-:W-:-:S05]  /*0b40*/  SEL R36, R19, RZ, P4 ;  /* 0x000000ff13247207 */ /* 0x000fca0002000000 */
[----:B------:R-:W-:Y:S01]  /*0b50*/  FADD R31, R31, R36 ;  /* 0x000000241f1f7221 */ /* 0x000fe20000000000 */
[----:B------:R-:W-:Y:S02]  /*0b60*/  IADD3 R36, R17, UR6, RZ ;  /* 0x0000000611247c10 */ /* 0x000fe4000fffe0ff */
[----:B------:R-:W-:Y:S02]  /*0b70*/  MOV R19, RZ ;  /* 0x000000ff00137202 */ /* 0x000fe40000000f00 */
[----:B------:R-:W-:Y:S01]  /*0b80*/  SEL R2, R2, RZ, P4 ;  /* 0x000000ff02027207 */ /* 0x000fe20002000000 */
[----:B-1----:R-:W-:Y:S01]  /*0b90*/  IMAD.WIDE R10, R36, 0x4, R8 ;  /* 0x00000004240a7825 */ /* 0x002fe200078e0208 */
[----:B------:R-:W-:Y:S01]  /*0ba0*/  IADD3 R36, R18, UR6, RZ ;  /* 0x0000000612247c10 */ /* 0x000fe2000fffe0ff */
[----:B------:R-:W-:Y:S02]  /*0bb0*/  UISETP.LT.U32.AND UP3, UPT, UR7, 0x47, UP1 ;  /* 0x000000470700788c */ /* 0x000fe40008f61070 */
[----:B------:R-:W-:Y:S01]  /*0bc0*/  FADD R32, R32, R2 ;  /* 0x0000000220207221 */ /* 0x000fe20000000000 */
[----:B------:R1:W4:Y:S01]  /*0bd0*/  @P2 LDG.E.EL R19, desc[UR12][R10.64] ;  /* 0x0000000c0a132981 */ /* 0x000322000c2e1900 */
[----:B------:R-:W-:-:S02]  /*0be0*/  IMAD.MOV.U32 R2, RZ, RZ, RZ ;  /* 0x000000ffff027224 */ /* 0x000fc400078e00ff */
[----:B0-----:R-:W-:Y:S01]  /*0bf0*/  IMAD.WIDE R20, R36, 0x4, R8 ;  /* 0x0000000424147825 */ /* 0x001fe200078e0208 */
[----:B------:R-:W-:-:S04]  /*0c00*/  PLOP3.LUT P3, PT, PT, PT, UP3, 0x80, 0x0 ;  /* 0x000000000000781c */ /* 0x000fc80003f6f038 */
[----:B------:R0:W4:Y:S01]  /*0c10*/  @P2 LDG.E.EL R2, desc[UR12][R20.64] ;  /* 0x0000000c14022981 */ /* 0x000122000c2e1900 */
[----:B-1----:R-:W-:-:S05]  /*0c20*/  LEA R11, R24, UR8, 0x6 ;  /* 0x00000008180b7c11 */ /* 0x002fca000f8e30ff */
[----:B------:R-:W-:Y:S01]  /*0c30*/  IMAD.WIDE R10, R11, 0x4, R8 ;  /* 0x000000040b0a7825 */ /* 0x000fe200078e0208 */
[----:B0-----:R-:W-:-:S05]  /*0c40*/  IADD3 R21, R26, UR8, RZ ;  /* 0x000000081a157c10 */ /* 0x001fca000fffe0ff */
[----:B------:R-:W-:Y:S01]  /*0c50*/  IMAD.WIDE R20, R21, 0x4, R8 ;  /* 0x0000000415147825 */ /* 0x000fe200078e0208 */
[----:B------:R-:W-:-:S06]  /*0c60*/  UISETP.GE.AND UP3, UPT, UR8, 0x40, UPT ;  /* 0x000000400800788c */ /* 0x000fcc000bf66270 */
[----:B------:R-:W-:Y:S02]  /*0c70*/  PLOP3.LUT P0, PT, PT, PT, UP3, 0x80, 0x0 ;  /* 0x000000000000781c */ /* 0x000fe40003f0f038 */
[----:B--2---:R-:W-:Y:S01]  /*0c80*/  SEL R36, R7, RZ, P4 ;  /* 0x000000ff07247207 */ /* 0x004fe20002000000 */
[----:B------:R-:W-:Y:S01]  /*0c90*/  HFMA2.MMA R7, -RZ, RZ, 0, 0 ;  /* 0x00000000ff077435 */ /* 0x000fe200000001ff */
[----:B---3--:R-:W-:-:S09]  /*0ca0*/  SEL R0, R0, RZ, P4 ;  /* 0x000000ff00007207 */ /* 0x008fd20002000000 */
[----:B------:R0:W2:Y:S01]  /*0cb0*/  @P3 LDG.E.EL R7, desc[UR12][R10.64] ;  /* 0x0000000c0a073981 */ /* 0x0000a2000c2e1900 */
[----:B------:R-:W-:Y:S01]  /*0cc0*/  FADD R30, R30, R0 ;  /* 0x000000001e1e7221 */ /* 0x000fe20000000000 */
[----:B------:R-:W-:Y:S01]  /*0cd0*/  MOV R0, RZ ;  /* 0x000000ff00007202 */ /* 0x000fe20000000f00 */
[----:B------:R-:W-:Y:S01]  /*0ce0*/  FADD R33, R33, R36 ;  /* 0x0000002421217221 */ /* 0x000fe20000000000 */
[----:B-----5:R-:W-:-:S04]  /*0cf0*/  SEL R4, R4, RZ, P4 ;  /* 0x000000ff04047207 */ /* 0x020fc80002000000 */
[----:B------:R1:W3:Y:S01]  /*0d00*/  @P3 LDG.E.EL R0, desc[UR12][R20.64] ;  /* 0x0000000c14003981 */ /* 0x0002e2000c2e1900 */
[----:B------:R-:W-:Y:S02]  /*0d10*/  VIADD R36, R28, UR8 ;  /* 0x000000081c247c36 */ /* 0x000fe40008000000 */
[----:B------:R-:W-:Y:S01]  /*0d20*/  FADD R22, R22, R4 ;  /* 0x0000000416167221 */ /* 0x000fe20000000000 */
[----:B------:R-:W-:Y:S01]  /*0d30*/  HFMA2.MMA R4, -RZ, RZ, 0, 0 ;  /* 0x00000000ff047435 */ /* 0x000fe200000001ff */
[----:B0-----:R-:W-:Y:S01]  /*0d40*/  IMAD.WIDE R10, R36, 0x4, R8 ;  /* 0x00000004240a7825 */ /* 0x001fe200078e0208 */
[----:B------:R-:W-:-:S08]  /*0d50*/  SEL R36, R3, RZ, P4 ;  /* 0x000000ff03247207 */ /* 0x000fd00002000000 */
[----:B------:R0:W5:Y:S01]  /*0d60*/  @P3 LDG.E.EL R4, desc[UR12][R10.64] ;  /* 0x0000000c0a043981 */ /* 0x000162000c2e1900 */
[----:B------:R-:W-:Y:S01]  /*0d70*/  FADD R23, R23, R36 ;  /* 0x0000002417177221 */ /* 0x000fe20000000000 */
[----:B------:R-:W-:Y:S02]  /*0d80*/  IADD3 R36, R25, UR8, RZ ;  /* 0x0000000819247c10 */ /* 0x000fe4000fffe0ff */
[----:B------:R-:W-:-:S03]  /*0d90*/  MOV R3, RZ ;  /* 0x000000ff00037202 */ /* 0x000fc60000000f00 */
[----:B-1----:R-:W-:Y:S01]  /*0da0*/  IMAD.WIDE R20, R36, 0x4, R8 ;  /* 0x0000000424147825 */ /* 0x002fe200078e0208 */
[----:B------:R-:W-:-:S04]  /*0db0*/  SEL R14, R14, RZ, P2 ;  /* 0x000000ff0e0e7207 */ /* 0x000fc80001000000 */
[----:B------:R1:W5:Y:S01]  /*0dc0*/  @P3 LDG.E.EL R3, desc[UR12][R20.64] ;  /* 0x0000000c14033981 */ /* 0x000362000c2e1900 */
[----:B------:R-:W-:Y:S02]  /*0dd0*/  VIADD R36, R5, UR8 ;  /* 0x0000000805247c36 */ /* 0x000fe40008000000 */
[----:B------:R-:W-:Y:S01]  /*0de0*/  FADD R27, R27, R14 ;  /* 0x0000000e1b1b7221 */ /* 0x000fe20000000000 */
[----:B------:R-:W-:Y:S01]  /*0df0*/  HFMA2.MMA R14, -RZ, RZ, 0, 0 ;  /* 0x00000000ff0e7435 */ /* 0x000fe200000001ff */
[----:B0-----:R-:W-:-:S09]  /*0e00*/  IMAD.WIDE R10, R36, 0x4, R8 ;  /* 0x00000004240a7825 */ /* 0x001fd200078e0208 */
[----:B------:R0:W5:Y:S01]  /*0e10*/  @P3 LDG.E.EL R14, desc[UR12][R10.64] ;  /* 0x0000000c0a0e3981 */ /* 0x000162000c2e1900 */
[----:B----4-:R-:W-:-:S05]  /*0e20*/  SEL R36, R13, RZ, P2 ;  /* 0x000000ff0d247207 */ /* 0x010fca0001000000 */
[----:B------:R-:W-:Y:S01]  /*0e30*/  FADD R29, R29, R36 ;  /* 0x000000241d1d7221 */ /* 0x000fe20000000000 */
[----:B------:R-:W-:Y:S02]  /*0e40*/  IADD3 R36, R17, UR8, RZ ;  /* 0x0000000811247c10 */ /* 0x000fe4000fffe0ff */
[----:B------:R-:W-:-:S03]  /*0e50*/  MOV R13, RZ ;  /* 0x000000ff000d7202 */ /* 0x000fc60000000f00 */
[----:B-1----:R-:W-:-:S05]  /*0e60*/  IMAD.WIDE R20, R36, 0x4, R8 ;  /* 0x0000000424147825 */ /* 0x002fca00078e0208 */
[----:B------:R-:W4:Y:S01]  /*0e70*/  @P3 LDG.E.EL R13, desc[UR12][R20.64] ;  /* 0x0000000c140d3981 */ /* 0x000f22000c2e1900 */
[----:B------:R-:W-:Y:S01]  /*0e80*/  SEL R36, R35, RZ, P2 ;  /* 0x000000ff23247207 */ /* 0x000fe20001000000 */
[----:B------:R-:W-:-:S06]  /*0e90*/  IMAD.MOV.U32 R35, RZ, RZ, RZ ;  /* 0x000000ffff237224 */ /* 0x000fcc00078e00ff */
[----:B------:R1:W4:Y:S01]  /*0ea0*/  @!P0 LDG.E.EL R35, desc[UR12][R20.64] ;  /* 0x0000000c14238981 */ /* 0x000322000c2e1900 */
[----:B0-----:R-:W-:Y:S01]  /*0eb0*/  SEL R11, R6, RZ, P2 ;  /* 0x000000ff060b7207 */ /* 0x001fe20001000000 */
[----:B------:R-:W-:-:S04]  /*0ec0*/  HFMA2.MMA R6, -RZ, RZ, 0, 0 ;  /* 0x00000000ff067435 */ /* 0x000fc800000001ff */
[----:B------:R-:W-:Y:S01]  /*0ed0*/  FADD R32, R32, R11 ;  /* 0x0000000b20207221 */ /* 0x000fe20000000000 */
[----:B------:R-:W-:Y:S01]  /*0ee0*/  IADD3 R11, R18, UR8, RZ ;  /* 0x00000008120b7c10 */ /* 0x000fe2000fffe0ff */
[----:B------:R-:W-:Y:S01]  /*0ef0*/  FADD R31, R31, R36 ;  /* 0x000000241f1f7221 */ /* 0x000fe20000000000 */
[----:B------:R-:W-:-:S03]  /*0f00*/  SEL R34, R34, RZ, P2 ;  /* 0x000000ff22227207 */ /* 0x000fc60001000000 */
[----:B------:R-:W-:Y:S01]  /*0f10*/  IMAD.WIDE R10, R11, 0x4, R8 ;  /* 0x000000040b0a7825 */ /* 0x000fe200078e0208 */
[----:B------:R-:W-:Y:S02]  /*0f20*/  MOV R36, RZ ;  /* 0x000000ff00247202 */ /* 0x000fe40000000f00 */
[----:B-1----:R-:W-:Y:S01]  /*0f30*/  SEL R21, R12, RZ, P2 ;  /* 0x000000ff0c157207 */ /* 0x002fe20001000000 */
[----:B------:R-:W-:Y:S01]  /*0f40*/  FADD R20, R33, R34 ;  /* 0x0000002221147221 */ /* 0x000fe20000000000 */
[----:B------:R-:W-:Y:S01]  /*0f50*/  VIADD R33, R16, UR8 ;  /* 0x0000000810217c36 */ /* 0x000fe20008000000 */
[----:B------:R-:W4:Y:S02]  /*0f60*/  @P3 LDG.E.EL R6, desc[UR12][R10.64] ;  /* 0x0000000c0a063981 */ /* 0x000f24000c2e1900 */
[----:B------:R-:W-:Y:S01]  /*0f70*/  FADD R12, R30, R21 ;  /* 0x000000151e0c7221 */ /* 0x000fe20000000000 */
[----:B------:R-:W-:Y:S01]  /*0f80*/  HFMA2.MMA R21, -RZ, RZ, 0, 0 ;  /* 0x00000000ff157435 */ /* 0x000fe200000001ff */
[----:B------:R0:W4:Y:S02]  /*0f90*/  @!P0 LDG.E.EL R36, desc[UR12][R10.64] ;  /* 0x0000000c0a248981 */ /* 0x000124000c2e1900 */
[----:B0-----:R-:W-:-:S07]  /*0fa0*/  IMAD.WIDE R10, R33, 0x4, R8 ;  /* 0x00000004210a7825 */ /* 0x001fce00078e0208 */
[----:B------:R0:W4:Y:S01]  /*0fb0*/  @P3 LDG.E.EL R21, desc[UR12][R10.64] ;  /* 0x0000000c0a153981 */ /* 0x000122000c2e1900 */
[----:B------:R-:W-:Y:S02]  /*0fc0*/  UISETP.LT.U32.AND UP3, UPT, UR7, 0x47, !UP0 ;  /* 0x000000470700788c */ /* 0x000fe4000c761070 */
[----:B------:R-:W-:Y:S01]  /*0fd0*/  UIADD3 UR6, UR8, 0x1, URZ ;  /* 0x0000000108067890 */ /* 0x000fe2000fffe03f */
[----:B------:R-:W-:-:S03]  /*0fe0*/  SEL R19, R19, RZ, P2 ;  /* 0x000000ff13137207 */ /* 0x000fc60001000000 */
[----:B------:R-:W-:Y:S02]  /*0ff0*/  PLOP3.LUT P1, PT, PT, PT, UP3, 0x80, 0x0 ;  /* 0x000000000000781c */ /* 0x000fe40003f2f038 */
[----:B------:R-:W-:Y:S01]  /*1000*/  LEA R33, R24, UR6, 0x6 ;  /* 0x0000000618217c11 */ /* 0x000fe2000f8e30ff */
[----:B------:R-:W-:Y:S01]  /*1010*/  FADD R22, R22, R19 ;  /* 0x0000001316167221 */ /* 0x000fe20000000000 */
[----:B------:R-:W-:Y:S02]  /*1020*/  MOV R19, RZ ;  /* 0x000000ff00137202 */ /* 0x000fe40000000f00 */
[----:B------:R-:W-:Y:S01]  /*1030*/  SEL R2, R2, RZ, P2 ;  /* 0x000000ff02027207 */ /* 0x000fe20001000000 */
[----:B0-----:R-:W-:Y:S01]  /*1040*/  IMAD.WIDE R10, R33, 0x4, R8 ;  /* 0x00000004210a7825 */ /* 0x001fe200078e0208 */
[----:B------:R-:W-:-:S03]  /*1050*/  IADD3 R33, R26, UR6, RZ ;  /* 0x000000061a217c10 */ /* 0x000fc6000fffe0ff */
[----:B------:R-:W-:Y:S01]  /*1060*/  FADD R23, R23, R2 ;  /* 0x0000000217177221 */ /* 0x000fe20000000000 */
[----:B------:R-:W-:Y:S01]  /*1070*/  IMAD.MOV.U32 R2, RZ, RZ, RZ ;  /* 0x000000ffff027224 */ /* 0x000fe200078e00ff */
[----:B------:R0:W4:Y:S02]  /*1080*/  @P1 LDG.E.EL R19, desc[UR12][R10.64] ;  /* 0x0000000c0a131981 */ /* 0x000124000c2e1900 */
[----:B0-----:R-:W-:Y:S01]  /*1090*/  IMAD.WIDE R10, R33, 0x4, R8 ;  /* 0x00000004210a7825 */ /* 0x001fe200078e0208 */
[----:B------:R-:W-:-:S04]  /*10a0*/  IADD3 R33, R28, UR6, RZ ;  /* 0x000000061c217c10 */ /* 0x000fc8000fffe0ff */
[----:B------:R0:W4:Y:S02]  /*10b0*/  @P1 LDG.E.EL R2, desc[UR12][R10.64] ;  /* 0x0000000c0a021981 */ /* 0x000124000c2e1900 */
[----:B0-----:R-:W-:Y:S01]  /*10c0*/  IMAD.WIDE R10, R33, 0x4, R8 ;  /* 0x00000004210a7825 */ /* 0x001fe200078e0208 */
[----:B------:R-:W-:Y:S02]  /*10d0*/  IADD3 R33, R25, UR6, RZ ;  /* 0x0000000619217c10 */ /* 0x000fe4000fffe0ff */
[----:B--2---:R-:W-:Y:S01]  /*10e0*/  SEL R30, R7, RZ, P3 ;  /* 0x000000ff071e7207 */ /* 0x004fe20001800000 */
[----:B------:R-:W-:Y:S01]  /*10f0*/  HFMA2.MMA R7, -RZ, RZ, 0, 0 ;  /* 0x00000000ff077435 */ /* 0x000fe200000001ff */
[----:B---3--:R-:W-:-:S09]  /*1100*/  SEL R0, R0, RZ, P3 ;  /* 0x000000ff00007207 */ /* 0x008fd20001800000 */
[----:B------:R0:W2:Y:S01]  /*1110*/  @P1 LDG.E.EL R7, desc[UR12][R10.64] ;  /* 0x0000000c0a071981 */ /* 0x0000a2000c2e1900 */
[----:B------:R-:W-:Y:S01]  /*1120*/  FADD R29, R29, R0 ;  /* 0x000000001d1d7221 */ /* 0x000fe20000000000 */
[----:B------:R-:W-:Y:S02]  /*1130*/  IMAD.MOV.U32 R0, RZ, RZ, RZ ;  /* 0x000000ffff007224 */ /* 0x000fe400078e00ff */
[----:B0-----:R-:W-:Y:S01]  /*1140*/  IMAD.WIDE R10, R33, 0x4, R8 ;  /* 0x00000004210a7825 */ /* 0x001fe200078e0208 */
[----:B------:R-:W-:Y:S02]  /*1150*/  IADD3 R33, R5, UR6, RZ ;  /* 0x0000000605217c10 */ /* 0x000fe4000fffe0ff */
[----:B-----5:R-:W-:Y:S02]  /*1160*/  SEL R4, R4, RZ, P3 ;  /* 0x000000ff04047207 */ /* 0x020fe40001800000 */
[----:B------:R0:W3:Y:S03]  /*1170*/  @P1 LDG.E.EL R0, desc[UR12][R10.64] ;  /* 0x0000000c0a001981 */ /* 0x0000e6000c2e1900 */
[----:B------:R-:W-:Y:S01]  /*1180*/  FADD R31, R31, R4 ;  /* 0x000000041f1f7221 */ /* 0x000fe20000000000 */
[----:B------:R-:W-:Y:S01]  /*1190*/  MOV R4, RZ ;  /* 0x000000ff00047202 */ /* 0x000fe20000000f00 */
[----:B0-----:R-:W-:-:S05]  /*11a0*/  IMAD.WIDE R10, R33, 0x4, R8 ;  /* 0x00000004210a7825 */ /* 0x001fca00078e0208 */
[----:B------:R0:W5:Y:S01]  /*11b0*/  @P1 LDG.E.EL R4, desc[UR12][R10.64] ;  /* 0x0000000c0a041981 */ /* 0x000162000c2e1900 */
[----:B------:R-:W-:Y:S02]  /*11c0*/  SEL R3, R3, RZ, P3 ;  /* 0x000000ff03037207 */ /* 0x000fe40001800000 */
[----:B------:R-:W-:-:S03]  /*11d0*/  IADD3 R33, R16, UR6, RZ ;  /* 0x0000000610217c10 */ /* 0x000fc6000fffe0ff */
[----:B------:R-:W-:Y:S01]  /*11e0*/  FADD R32, R32, R3 ;  /* 0x0000000320207221 */ /* 0x000fe20000000000 */
[----:B------:R-:W-:Y:S02]  /*11f0*/  IMAD.MOV.U32 R3, RZ, RZ, RZ ;  /* 0x000000ffff037224 */ /* 0x000fe400078e00ff */
[----:B0-----:R-:W-:Y:S01]  /*1200*/  IMAD.WIDE R10, R33, 0x4, R8 ;  /* 0x00000004210a7825 */ /* 0x001fe200078e0208 */
[----:B------:R-:W-:-:S04]  /*1210*/  SEL R33, R14, RZ, P3 ;  /* 0x000000ff0e217207 */ /* 0x000fc80001800000 */
[----:B------:R0:W5:Y:S01]  /*1220*/  @P1 LDG.E.EL R3, desc[UR12][R10.64] ;  /* 0x0000000c0a031981 */ /* 0x000162000c2e1900 */
[----:B------:R-:W-:Y:S01]  /*1230*/  HFMA2.MMA R14, -RZ, RZ, 0, 0 ;  /* 0x00000000ff0e7435 */ /* 0x000fe200000001ff */
[----:B------:R-:W-:Y:S01]  /*1240*/  FADD R20, R20, R33 ;  /* 0x0000002114147221 */ /* 0x000fe20000000000 */
[----:B------:R-:W-:-:S05]  /*1250*/  IADD3 R33, R17, UR6, RZ ;  /* 0x0000000611217c10 */ /* 0x000fca000fffe0ff */
[----:B0-----:R-:W-:-:S05]  /*1260*/  IMAD.WIDE R10, R33, 0x4, R8 ;  /* 0x00000004210a7825 */ /* 0x001fca00078e0208 */
[----:B------:R0:W5:Y:S01]  /*1270*/  @P1 LDG.E.EL R14, desc[UR12][R10.64] ;  /* 0x0000000c0a0e1981 */ /* 0x000162000c2e1900 */
[----:B----4-:R-:W-:Y:S02]  /*1280*/  SEL R13, R13, RZ, P3 ;  /* 0x000000ff0d0d7207 */ /* 0x010fe40001800000 */
[----:B------:R-:W-:-:S03]  /*1290*/  IADD3 R33, R18, UR6, RZ ;  /* 0x0000000612217c10 */ /* 0x000fc6000fffe0ff */
[----:B------:R-:W-:Y:S01]  /*12a0*/  FADD R22, R22, R13 ;  /* 0x0000000d16167221 */ /* 0x000fe20000000000 */
[----:B------:R-:W-:Y:S02]  /*12b0*/  IMAD.MOV.U32 R13, RZ, RZ, RZ ;  /* 0x000000ffff0d7224 */ /* 0x000fe400078e00ff */
[----:B0-----:R-:W-:-:S05]  /*12c0*/  IMAD.WIDE R10, R33, 0x4, R8 ;  /* 0x00000004210a7825 */ /* 0x001fca00078e0208 */
[----:B------:R0:W4:Y:S01]  /*12d0*/  @P1 LDG.E.EL R13, desc[UR12][R10.64] ;  /* 0x0000000c0a0d1981 */ /* 0x000122000c2e1900 */
[----:B------:R-:W-:-:S04]  /*12e0*/  UIADD3 UR6, UR8, 0xf, URZ ;  /* 0x0000000f08067890 */ /* 0x000fc8000fffe03f */
[----:B------:R-:W-:Y:S01]  /*12f0*/  UISETP.LT.U32.AND UP2, UPT, UR6, 0x47, UP2 ;  /* 0x000000470600788c */ /* 0x000fe20009741070 */
[----:B------:R-:W-:-:S05]  /*1300*/  LEA R33, R24, UR7, 0x6 ;  /* 0x0000000718217c11 */ /* 0x000fca000f8e30ff */
[----:B------:R-:W-:Y:S01]  /*1310*/  PLOP3.LUT P2, PT, PT, PT, UP2, 0x80, 0x0 ;  /* 0x000000000000781c */ /* 0x000fe20003f4f028 */
[----:B0-----:R-:W-:Y:S01]  /*1320*/  IMAD.WIDE R10, R33, 0x4, R8 ;  /* 0x00000004210a7825 */ /* 0x001fe200078e0208 */
[----:B------:R-:W-:Y:S02]  /*1330*/  IADD3 R33, R26, UR7, RZ ;  /* 0x000000071a217c10 */ /* 0x000fe4000fffe0ff */
[----:B------:R-:W-:-:S05]  /*1340*/  SEL R6, R6, RZ, P3 ;  /* 0x000000ff06067207 */ /* 0x000fca0001800000 */
[----:B------:R-:W-:Y:S01]  /*1350*/  FADD R6, R23, R6 ;  /* 0x0000000617067221 */ /* 0x000fe20000000000 */
[----:B------:R-:W-:-:S06]  /*1360*/  MOV R23, RZ ;  /* 0x000000ff00177202 */ /* 0x000fcc0000000f00 */
[----:B------:R0:W4:Y:S01]  /*1370*/  @P2 LDG.E.EL R23, desc[UR12][R10.64] ;  /* 0x0000000c0a172981 */ /* 0x000122000c2e1900 */
[----:B------:R-:W-:-:S05]  /*1380*/  SEL R21, R21, RZ, P3 ;  /* 0x000000ff15157207 */ /* 0x000fca0001800000 */
[----:B------:R-:W-:Y:S01]  /*1390*/  FADD R12, R12, R21 ;  /* 0x000000150c0c7221 */ /* 0x000fe20000000000 */
[----:B------:R-:W-:Y:S01]  /*13a0*/  HFMA2.MMA R21, -RZ, RZ, 0, 0 ;  /* 0x00000000ff157435 */ /* 0x000fe200000001ff */
[----:B0-----:R-:W-:-:S09]  /*13b0*/  IMAD.WIDE R10, R33, 0x4, R8 ;  /* 0x00000004210a7825 */ /* 0x001fd200078e0208 */
[----:B------:R0:W4:Y:S01]  /*13c0*/  @P2 LDG.E.EL R21, desc[UR12][R10.64] ;  /* 0x0000000c0a152981 */ /* 0x000122000c2e1900 */
[----:B------:R-:W-:Y:S02]  /*13d0*/  VIADD R33, R28, UR7 ;  /* 0x000000071c217c36 */ /* 0x000fe40008000000 */
[----:B------:R-:W-:Y:S01]  /*13e0*/  FADD R27, R27, R30 ;  /* 0x0000001e1b1b7221 */ /* 0x000fe20000000000 */
[----:B------:R-:W-:Y:S02]  /*13f0*/  SEL R30, R19, RZ, P1 ;  /* 0x000000ff131e7207 */ /* 0x000fe40000800000 */
[----:B------:R-:W-:Y:S01]  /*1400*/  MOV R19, RZ ;  /* 0x000000ff00137202 */ /* 0x000fe20000000f00 */
[----:B0-----:R-:W-:Y:S01]  /*1410*/  IMAD.WIDE R10, R33, 0x4, R8 ;  /* 0x00000004210a7825 */ /* 0x001fe200078e0208 */
[----:B------:R-:W-:-:S04]  /*1420*/  IADD3 R33, R25, UR7, RZ ;  /* 0x0000000719217c10 */ /* 0x000fc8000fffe0ff */
[----:B------:R0:W4:Y:S01]  /*1430*/  @P2 LDG.E.EL R19, desc[UR12][R10.64] ;  /* 0x0000000c0a132981 */ /* 0x000122000c2e1900 */
[----:B------:R-:W-:-:S05]  /*1440*/  SEL R2, R2, RZ, P1 ;  /* 0x000000ff02027207 */ /* 0x000fca0000800000 */
[----:B------:R-:W-:Y:S01]  /*1450*/  FADD R29, R29, R2 ;  /* 0x000000021d1d7221 */ /* 0x000fe20000000000 */
[----:B------:R-:W-:Y:S01]  /*1460*/  HFMA2.MMA R2, -RZ, RZ, 0, 0 ;  /* 0x00000000ff027435 */ /* 0x000fe200000001ff */
[----:B0-----:R-:W-:-:S04]  /*1470*/  IMAD.WIDE R10, R33, 0x4, R8 ;  /* 0x00000004210a7825 */ /* 0x001fc800078e0208 */
[----:B------:R-:W-:Y:S02]  /*1480*/  VIADD R33, R5, UR7 ;  /* 0x0000000705217c36 */ /* 0x000fe40008000000 */
[----:B------:R-:W-:-:S03]  /*1490*/  FADD R27, R27, R30 ;  /* 0x0000001e1b1b7221 */ /* 0x000fc60000000000 */
[----:B------:R0:W4:Y:S02]  /*14a0*/  @P2 LDG.E.EL R2, desc[UR12][R10.64] ;  /* 0x0000000c0a022981 */ /* 0x000124000c2e1900 */
[----:B0-----:R-:W-:Y:S01]  /*14b0*/  IMAD.WIDE R10, R33, 0x4, R8 ;  /* 0x00000004210a7825 */ /* 0x001fe200078e0208 */
[----:B------:R-:W-:-:S06]  /*14c0*/  UISETP.LT.U32.AND UP1, UPT, UR6, 0x47, UP1 ;  /* 0x000000470600788c */ /* 0x000fcc0008f21070 */
[----:B------:R-:W-:Y:S02]  /*14d0*/  PLOP3.LUT P3, PT, PT, PT, UP1, 0x80, 0x0 ;  /* 0x000000000000781c */ /* 0x000fe40003f6f018 */
[----:B--2---:R-:W-:Y:S02]  /*14e0*/  SEL R30, R7, RZ, P1 ;  /* 0x000000ff071e7207 */ /* 0x004fe40000800000 */
[----:B------:R-:W-:-:S06]  /*14f0*/  MOV R7, RZ ;  /* 0x000000ff00077202 */ /* 0x000fcc0000000f00 */
[----:B------:R0:W2:Y:S01]  /*1500*/  @P2 LDG.E.EL R7, desc[UR12][R10.64] ;  /* 0x0000000c0a072981 */ /* 0x0000a2000c2e1900 */
[----:B---3--:R-:W-:-:S05]  /*1510*/  SEL R33, R0, RZ, P1 ;  /* 0x000000ff00217207 */ /* 0x008fca0000800000 */
[----:B------:R-:W-:Y:S01]  /*1520*/  FADD R32, R32, R33 ;  /* 0x0000002120207221 */ /* 0x000fe20000000000 */
[----:B------:R-:W-:Y:S01]  /*1530*/  IADD3 R33, R16, UR7, RZ ;  /* 0x0000000710217c10 */ /* 0x000fe2000fffe0ff */
[----:B------:R-:W-:-:S04]  /*1540*/  HFMA2.MMA R0, -RZ, RZ, 0, 0 ;  /* 0x00000000ff007435 */ /* 0x000fc800000001ff */
[----:B0-----:R-:W-:Y:S01]  /*1550*/  IMAD.WIDE R10, R33, 0x4, R8 ;  /* 0x00000004210a7825 */ /* 0x001fe200078e0208 */
[----:B-----5:R-:W-:-:S05]  /*1560*/  SEL R33, R4, RZ, P1 ;  /* 0x000000ff04217207 */ /* 0x020fca0000800000 */
[----:B------:R0:W3:Y:S01]  /*1570*/  @P2 LDG.E.EL R0, desc[UR12][R10.64] ;  /* 0x0000000c0a002981 */ /* 0x0000e2000c2e1900 */
[----:B------:R-:W-:Y:S01]  /*1580*/  FADD R20, R20, R33 ;  /* 0x0000002114147221 */ /* 0x000fe20000000000 */
[----:B------:R-:W-:Y:S01]  /*1590*/  VIADD R33, R17, UR7 ;  /* 0x0000000711217c36 */ /* 0x000fe20008000000 */
[----:B------:R-:W-:-:S03]  /*15a0*/  MOV R4, RZ ;  /* 0x000000ff00047202 */ /* 0x000fc60000000f00 */
[----:B0-----:R-:W-:Y:S01]  /*15b0*/  IMAD.WIDE R10, R33, 0x4, R8 ;  /* 0x00000004210a7825 */ /* 0x001fe200078e0208 */
[----:B------:R-:W-:-:S04]  /*15c0*/  SEL R3, R3, RZ, P1 ;  /* 0x000000ff03037207 */ /* 0x000fc80000800000 */
[----:B------:R0:W5:Y:S01]  /*15d0*/  @P2 LDG.E.EL R4, desc[UR12][R10.64] ;  /* 0x0000000c0a042981 */ /* 0x000162000c2e1900 */
[----:B------:R-:W-:Y:S01]  /*15e0*/  IADD3 R33, R18, UR7, RZ ;  /* 0x0000000712217c10 */ /* 0x000fe2000fffe0ff */
[----:B------:R-:W-:Y:S01]  /*15f0*/  FADD R3, R12, R3 ;  /* 0x000000030c037221 */ /* 0x000fe20000000000 */
[----:B------:R-:W-:Y:S01]  /*1600*/  HFMA2.MMA R12, -RZ, RZ, 0, 0 ;  /* 0x00000000ff0c7435 */ /* 0x000fe200000001ff */
[----:B------:R-:W-:Y:S02]  /*1610*/  UIADD3 UR7, UR8, 0x8, URZ ;  /* 0x0000000808077890 */ /* 0x000fe4000fffe03f */
[----:B0-----:R-:W-:Y:S01]  /*1620*/  IMAD.WIDE R10, R33, 0x4, R8 ;  /* 0x00000004210a7825 */ /* 0x001fe200078e0208 */
[----:B------:R-:W-:-:S06]  /*1630*/  SEL R33, R14, RZ, P1 ;  /* 0x000000ff0e217207 */ /* 0x000fcc0000800000 */
[----:B------:R0:W5:Y:S01]  /*1640*/  @P2 LDG.E.EL R12, desc[UR12][R10.64] ;  /* 0x0000000c0a0c2981 */ /* 0x000162000c2e1900 */
[----:B------:R-:W-:Y:S01]  /*1650*/  FADD R22, R22, R33 ;  /* 0x0000002116167221 */ /* 0x000fe20000000000 */
[----:B------:R-:W-:Y:S01]  /*1660*/  LEA R33, R24, UR7, 0x6 ;  /* 0x0000000718217c11 */ /* 0x000fe2000f8e30ff */
[----:B------:R-:W-:-:S04]  /*1670*/  IMAD.MOV.U32 R14, RZ, RZ, RZ ;  /* 0x000000ffff0e7224 */ /* 0x000fc800078e00ff */
[----:B0-----:R-:W-:Y:S01]  /*1680*/  IMAD.WIDE R10, R33, 0x4, R8 ;  /* 0x00000004210a7825 */ /* 0x001fe200078e0208 */
[----:B------:R-:W-:Y:S02]  /*1690*/  IADD3 R33, R26, UR7, RZ ;  /* 0x000000071a217c10 */ /* 0x000fe4000fffe0ff */
[----:B----4-:R-:W-:Y:S02]  /*16a0*/  SEL R13, R13, RZ, P1 ;  /* 0x000000ff0d0d7207 */ /* 0x010fe40000800000 */
[----:B------:R0:W4:Y:S03]  /*16b0*/  @P3 LDG.E.EL R14, desc[UR12][R10.64] ;  /* 0x0000000c0a0e3981 */ /* 0x000126000c2e1900 */
[----:B------:R-:W-:Y:S01]  /*16c0*/  FADD R6, R6, R13 ;  /* 0x0000000d06067221 */ /* 0x000fe20000000000 */
[----:B------:R-:W-:Y:S01]  /*16d0*/  MOV R13, RZ ;  /* 0x000000ff000d7202 */ /* 0x000fe20000000f00 */
[----:B0-----:R-:W-:-:S05]  /*16e0*/  IMAD.WIDE R10, R33, 0x4, R8 ;  /* 0x00000004210a7825 */ /* 0x001fca00078e0208 */
[----:B------:R0:W4:Y:S01]  /*16f0*/  @P3 LDG.E.EL R13, desc[UR12][R10.64] ;  /* 0x0000000c0a0d3981 */ /* 0x000122000c2e1900 */
[----:B------:R-:W-:Y:S01]  /*1700*/  FADD R31, R31, R30 ;  /* 0x0000001e1f1f7221 */ /* 0x000fe20000000000 */
[----:B------:R-:W-:-:S05]  /*1710*/  IADD3 R33, R28, UR7, RZ ;  /* 0x000000071c217c10 */ /* 0x000fca000fffe0ff */
[----:B0-----:R-:W-:Y:S01]  /*1720*/  IMAD.WIDE R10, R33, 0x4, R8 ;  /* 0x00000004210a7825 */ /* 0x001fe200078e0208 */
[----:B------:R-:W-:Y:S02]  /*1730*/  IADD3 R33, R25, UR7, RZ ;  /* 0x0000000719217c10 */ /* 0x000fe4000fffe0ff */
[----:B------:R-:W-:Y:S01]  /*1740*/  SEL R30, R23, RZ, P2 ;  /* 0x000000ff171e7207 */ /* 0x000fe20001000000 */
[----:B------:R-:W-:-:S04]  /*1750*/  IMAD.MOV.U32 R23, RZ, RZ, RZ ;  /* 0x000000ffff177224 */ /* 0x000fc800078e00ff */
[----:B------:R-:W-:Y:S02]  /*1760*/  FADD R27, R27, R30 ;  /* 0x0000001e1b1b7221 */ /* 0x000fe40000000000 */
[----:B------:R0:W4:Y:S02]  /*1770*/  @P3 LDG.E.EL R23, desc[UR12][R10.64] ;  /* 0x0000000c0a173981 */ /* 0x000124000c2e1900 */
[----:B0-----:R-:W-:Y:S01]  /*1780*/  IMAD.WIDE R10, R33, 0x4, R8 ;  /* 0x00000004210a7825 */ /* 0x001fe200078e0208 */
[----:B------:R-:W-:Y:S01]  /*1790*/  SEL R30, R21, RZ, P2 ;  /* 0x000000ff151e7207 */ /* 0x000fe20001000000 */
[----:B------:R-:W-:-:S10]  /*17a0*/  HFMA2.MMA R21, -RZ, RZ, 0, 0 ;  /* 0x00000000ff157435 */ /* 0x000fd400000001ff */
[----:B------:R0:W4:Y:S01]  /*17b0*/  @P3 LDG.E.EL R21, desc[UR12][R10.64] ;  /* 0x0000000c0a153981 */ /* 0x000122000c2e1900 */
[----:B------:R-:W-:Y:S01]  /*17c0*/  IADD3 R33, R5, UR7, RZ ;  /* 0x0000000705217c10 */ /* 0x000fe2000fffe0ff */
[----:B------:R-:W-:Y:S01]  /*17d0*/  FADD R29, R29, R30 ;  /* 0x0000001e1d1d7221 */ /* 0x000fe20000000000 */
[----:B------:R-:W-:Y:S01]  /*17e0*/  SEL R30, R19, RZ, P2 ;  /* 0x000000ff131e7207 */ /* 0x000fe20001000000 */
[----:B------:R-:W-:Y:S02]  /*17f0*/  IMAD.MOV.U32 R19, RZ, RZ, RZ ;  /* 0x000000ffff137224 */ /* 0x000fe400078e00ff */
[----:B0-----:R-:W-:-:S05]  /*1800*/  IMAD.WIDE R10, R33, 0x4, R8 ;  /* 0x00000004210a7825 */ /* 0x001fca00078e0208 */
[----:B------:R0:W4:Y:S01]  /*1810*/  @P3 LDG.E.EL R19, desc[UR12][R10.64] ;  /* 0x0000000c0a133981 */ /* 0x000122000c2e1900 */
[----:B------:R-:W-:-:S05]  /*1820*/  SEL R33, R2, RZ, P2 ;  /* 0x000000ff02217207 */ /* 0x000fca0001000000 */
[----:B------:R-:W-:Y:S01]  /*1830*/  FADD R32, R32, R33 ;  /* 0x0000002120207221 */ /* 0x000fe20000000000 */
[----:B------:R-:W-:Y:S02]  /*1840*/  IADD3 R33, R16, UR7, RZ ;  /* 0x0000000710217c10 */ /* 0x000fe4000fffe0ff */
[----:B------:R-:W-:-:S03]  /*1850*/  MOV R2, RZ ;  /* 0x000000ff00027202 */ /* 0x000fc60000000f00 */
[----:B0-----:R-:W-:Y:S01]  /*1860*/  IMAD.WIDE R10, R33, 0x4, R8 ;  /* 0x00000004210a7825 */ /* 0x001fe200078e0208 */
[----:B------:R-:W-:-:S04]  /*1870*/  IADD3 R33, R17, UR7, RZ ;  /* 0x0000000711217c10 */ /* 0x000fc8000fffe0ff */
[----:B------:R0:W4:Y:S02]  /*1880*/  @P3 LDG.E.EL R2, desc[UR12][R10.64] ;  /* 0x0000000c0a023981 */ /* 0x000124000c2e1900 */
[----:B0-----:R-:W-:Y:S01]  /*1890*/  IMAD.WIDE R10, R33, 0x4, R8 ;  /* 0x00000004210a7825 */ /* 0x001fe200078e0208 */
[----:B------:R-:W-:Y:S01]  /*18a0*/  IADD3 R33, R18, UR7, RZ ;  /* 0x0000000712217c10 */ /* 0x000fe2000fffe0ff */
[----:B------:R-:W-:Y:S02]  /*18b0*/  UISETP.LT.U32.AND UP0, UPT, UR6, 0x47, !UP0 ;  /* 0x000000470600788c */ /* 0x000fe4000c701070 */
[----:B------:R-:W-:-:S04]  /*18c0*/  UIADD3 UR6, UR8, 0x9, URZ ;  /* 0x0000000908067890 */ /* 0x000fc8000fffe03f */
[----:B------:R-:W-:Y:S01]  /*18d0*/  PLOP3.LUT P1, PT, PT, PT, UP0, 0x80, 0x0 ;  /* 0x000000000000781c */ /* 0x000fe20003f2f008 */
[----:B------:R-:W-:Y:S01]  /*18e0*/  FADD R31, R31, R30 ;  /* 0x0000001e1f1f7221 */ /* 0x000fe20000000000 */
[----:B--2---:R-:W-:-:S05]  /*18f0*/  SEL R7, R7, RZ, P2 ;  /* 0x000000ff07077207 */ /* 0x004fca0001000000 */
[----:B------:R-:W-:Y:S01]  /*1900*/  FADD R20, R20, R7 ;  /* 0x0000000714147221 */ /* 0x000fe20000000000 */
[----:B------:R-:W-:-:S06]  /*1910*/  IMAD.MOV.U32 R7, RZ, RZ, RZ ;  /* 0x000000ffff077224 */ /* 0x000fcc00078e00ff */
[----:B------:R0:W2:Y:S01]  /*1920*/  @P3 LDG.E.EL R7, desc[UR12][R10.64] ;  /* 0x0000000c0a073981 */ /* 0x0000a2000c2e1900 */
[----:B---3--:R-:W-:Y:S01]  /*1930*/  SEL R0, R0, RZ, P2 ;  /* 0x000000ff00007207 */ /* 0x008fe20001000000 */
[----:B0-----:R-:W-:-:S04]  /*1940*/  IMAD.WIDE R10, R33, 0x4, R8 ;  /* 0x00000004210a7825 */ /* 0x001fc800078e0208 */
[----:B------:R-:W-:Y:S01]  /*1950*/  FADD R3, R3, R0 ;  /* 0x0000000003037221 */ /* 0x000fe20000000000 */
[----:B------:R-:W-:Y:S01]  /*1960*/  HFMA2.MMA R0, -RZ, RZ, 0, 0 ;  /* 0x00000000ff007435 */ /* 0x000fe200000001ff */
[----:B-----5:R-:W-:-:S09]  /*1970*/  SEL R33, R4, RZ, P2 ;  /* 0x000000ff04217207 */ /* 0x020fd20001000000 */
[----:B------:R0:W3:Y:S01]  /*1980*/  @P3 LDG.E.EL R0, desc[UR12][R10.64] ;  /* 0x0000000c0a003981 */ /* 0x0000e2000c2e1900 */
[----:B------:R-:W-:Y:S01]  /*1990*/  FADD R4, R22, R33 ;  /* 0x0000002116047221 */ /* 0x000fe20000000000 */
[----:B------:R-:W-:Y:S02]  /*19a0*/  LEA R33, R24, UR8, 0x6 ;  /* 0x0000000818217c11 */ /* 0x000fe4000f8e30ff */
[----:B------:R-:W-:-:S03]  /*19b0*/  MOV R22, RZ ;  /* 0x000000ff00167202 */ /* 0x000fc60000000f00 */
[----:B0-----:R-:W-:Y:S01]  /*19c0*/  IMAD.WIDE R10, R33, 0x4, R8 ;  /* 0x00000004210a7825 */ /* 0x001fe200078e0208 */
[----:B------:R-:W-:-:S04]  /*19d0*/  LEA R33, R24, UR6, 0x6 ;  /* 0x0000000618217c11 */ /* 0x000fc8000f8e30ff */
[----:B------:R0:W5:Y:S01]  /*19e0*/  @!P0 LDG.E.EL R22, desc[UR12][R10.64] ;  /* 0x0000000c0a168981 */ /* 0x000162000c2e1900 */
[----:B------:R-:W-:Y:S02]  /*19f0*/  IMAD.MOV.U32 R24, RZ, RZ, RZ ;  /* 0x000000ffff187224 */ /* 0x000fe400078e00ff */
[----:B0-----:R-:W-:Y:S01]  /*1a00*/  IMAD.WIDE R10, R33, 0x4, R8 ;  /* 0x00000004210a7825 */ /* 0x001fe200078e0208 */
[----:B------:R-:W-:Y:S01]  /*1a10*/  SEL R33, R12, RZ, P2 ;  /* 0x000000ff0c217207 */ /* 0x000fe20001000000 */
[----:B------:R-:W-:-:S03]  /*1a20*/  HFMA2.MMA R12, -RZ, RZ, 0, 0 ;  /* 0x00000000ff0c7435 */ /* 0x000fc600000001ff */
[----:B------:R0:W2:Y:S01]  /*1a30*/  @P1 LDG.E.EL R24, desc[UR12][R10.64] ;  /* 0x0000000c0a181981 */ /* 0x0000a2000c2e1900 */
[----:B------:R-:W-:Y:S01]  /*1a40*/  FADD R6, R6, R33 ;  /* 0x0000002106067221 */ /* 0x000fe20000000000 */
[----:B------:R-:W-:Y:S02]  /*1a50*/  IADD3 R33, R26, UR8, RZ ;  /* 0x000000081a217c10 */ /* 0x000fe4000fffe0ff */
[----:B----4-:R-:W-:-:S03]  /*1a60*/  SEL R14, R14, RZ, P3 ;  /* 0x000000ff0e0e7207 */ /* 0x010fc60001800000 */
[----:B0-----:R-:W-:Y:S01]  /*1a70*/  IMAD.WIDE R10, R33, 0x4, R8 ;  /* 0x00000004210a7825 */ /* 0x001fe200078e0208 */
[----:B------:R-:W-:-:S03]  /*1a80*/  IADD3 R33, R26, UR6, RZ ;  /* 0x000000061a217c10 */ /* 0x000fc6000fffe0ff */
[----:B------:R-:W-:Y:S01]  /*1a90*/  IMAD.MOV.U32 R26, RZ, RZ, RZ ;  /* 0x000000ffff1a7224 */ /* 0x000fe200078e00ff */
[----:B------:R0:W4:Y:S01]  /*1aa0*/  @!P0 LDG.E.EL R12, desc[UR12][R10.64] ;  /* 0x0000000c0a0c8981 */ /* 0x000122000c2e1900 */
[----:B------:R-:W-:Y:S01]  /*1ab0*/  FADD R27, R27, R14 ;  /* 0x0000000e1b1b7221 */ /* 0x000fe20000000000 */
[----:B------:R-:W-:Y:S01]  /*1ac0*/  MOV R14, RZ ;  /* 0x000000ff000e7202 */ /* 0x000fe20000000f00 */
[----:B0-----:R-:W-:Y:S01]  /*1ad0*/  IMAD.WIDE R10, R33, 0x4, R8 ;  /* 0x00000004210a7825 */ /* 0x001fe200078e0208 */
[----:B------:R-:W-:-:S04]  /*1ae0*/  IADD3 R33, R28, UR8, RZ ;  /* 0x000000081c217c10 */ /* 0x000fc8000fffe0ff */
[----:B------:R0:W2:Y:S01]  /*1af0*/  @P1 LDG.E.EL R26, desc[UR12][R10.64] ;  /* 0x0000000c0a1a1981 */ /* 0x0000a2000c2e1900 */
[----:B------:R-:W-:Y:S01]  /*1b00*/  SEL R30, R13, RZ, P3 ;  /* 0x000000ff0d1e7207 */ /* 0x000fe20001800000 */
[----:B------:R-:W-:Y:S01]  /*1b10*/  HFMA2.MMA R13, -RZ, RZ, 0, 0 ;  /* 0x00000000ff0d7435 */ /* 0x000fe200000001ff */
[----:B0-----:R-:W-:Y:S01]  /*1b20*/  IMAD.WIDE R10, R33, 0x4, R8 ;  /* 0x00000004210a7825 */ /* 0x001fe200078e0208 */
[----:B------:R-:W-:-:S03]  /*1b30*/  IADD3 R33, R28, UR6, RZ ;  /* 0x000000061c217c10 */ /* 0x000fc6000fffe0ff */
[----:B------:R-:W-:Y:S01]  /*1b40*/  IMAD.MOV.U32 R28, RZ, RZ, RZ ;  /* 0x000000ffff1c7224 */ /* 0x000fe200078e00ff */
[----:B------:R0:W2:Y:S02]  /*1b50*/  @!P0 LDG.E.EL R14, desc[UR12][R10.64] ;  /* 0x0000000c0a0e8981 */ /* 0x0000a4000c2e1900 */
[----:B0-----:R-:W-:Y:S01]  /*1b60*/  IMAD.WIDE R10, R33, 0x4, R8 ;  /* 0x00000004210a7825 */ /* 0x001fe200078e0208 */
[----:B------:R-:W-:-:S04]  /*1b70*/  IADD3 R33, R25, UR8, RZ ;  /* 0x0000000819217c10 */ /* 0x000fc8000fffe0ff */
[----:B------:R0:W3:Y:S02]  /*1b80*/  @P1 LDG.E.EL R28, desc[UR12][R10.64] ;  /* 0x0000000c0a1c1981 */ /* 0x0000e4000c2e1900 */
[----:B0-----:R-:W-:-:S05]  /*1b90*/  IMAD.WIDE R10, R33, 0x4, R8 ;  /* 0x00000004210a7825 */ /* 0x001fca00078e0208 */
[----:B------:R0:W3:Y:S01]  /*1ba0*/  @!P0 LDG.E.EL R13, desc[UR12][R10.64] ;  /* 0x0000000c0a0d8981 */ /* 0x0000e2000c2e1900 */
[----:B------:R-:W-:Y:S01]  /*1bb0*/  IADD3 R25, R25, UR6, RZ ;  /* 0x0000000619197c10 */ /* 0x000fe2000fffe0ff */
[----:B------:R-:W-:Y:S01]  /*1bc0*/  FADD R29, R29, R30 ;  /* 0x0000001e1d1d7221 */ /* 0x000fe20000000000 */
[----:B------:R-:W-:Y:S01]  /*1bd0*/  IMAD.MOV.U32 R30, RZ, RZ, RZ ;  /* 0x000000ffff1e7224 */ /* 0x000fe200078e00ff */
[----:B------:R-:W-:Y:S02]  /*1be0*/  SEL R34, R23, RZ, P3 ;  /* 0x000000ff17227207 */ /* 0x000fe40001800000 */
[----:B------:R-:W-:Y:S01]  /*1bf0*/  IADD3 R23, R5, UR8, RZ ;  /* 0x0000000805177c10 */ /* 0x000fe2000fffe0ff */
[----:B0-----:R-:W-:-:S04]  /*1c00*/  IMAD.WIDE R10, R25, 0x4, R8 ;  /* 0x00000004190a7825 */ /* 0x001fc800078e0208 */
[----:B------:R-:W-:Y:S01]  /*1c10*/  FADD R31, R31, R34 ;  /* 0x000000221f1f7221 */ /* 0x000fe20000000000 */
[----:B------:R-:W-:Y:S01]  /*1c20*/  MOV R34, RZ ;  /* 0x000000ff00227202 */ /* 0x000fe20000000f00 */
[----:B------:R0:W3:Y:S01]  /*1c30*/  @P1 LDG.E.EL R30, desc[UR12][R10.64] ;  /* 0x0000000c0a1e1981 */ /* 0x0000e2000c2e1900 */
[----:B------:R-:W-:Y:S01]  /*1c40*/  SEL R21, R21, RZ, P3 ;  /* 0x000000ff15157207 */ /* 0x000fe20001800000 */
[----:B------:R-:W-:Y:S01]  /*1c50*/  HFMA2.MMA R33, -RZ, RZ, 0, 0 ;  /* 0x00000000ff217435 */ /* 0x000fe200000001ff */
[----:B0-----:R-:W-:Y:S01]  /*1c60*/  IMAD.WIDE R10, R23, 0x4, R8 ;  /* 0x00000004170a7825 */ /* 0x001fe200078e0208 */
[----:B------:R-:W-:-:S03]  /*1c70*/  IADD3 R23, R5, UR6, RZ ;  /* 0x0000000605177c10 */ /* 0x000fc6000fffe0ff */
[----:B------:R-:W-:Y:S01]  /*1c80*/  FADD R32, R32, R21 ;  /* 0x0000001520207221 */ /* 0x000fe20000000000 */
[----:B------:R-:W-:Y:S01]  /*1c90*/  IMAD.MOV.U32 R5, RZ, RZ, RZ ;  /* 0x000000ffff057224 */ /* 0x000fe200078e00ff */
[----:B------:R0:W3:Y:S01]  /*1ca0*/  @!P0 LDG.E.EL R34, desc[UR12][R10.64] ;  /* 0x0000000c0a228981 */ /* 0x0000e2000c2e1900 */
[----:B------:R-:W-:Y:S01]  /*1cb0*/  IADD3 R21, R16, UR8, RZ ;  /* 0x0000000810157c10 */ /* 0x000fe2000fffe0ff */
[----:B0-----:R-:W-:-:S05]  /*1cc0*/  IMAD.WIDE R10, R23, 0x4, R8 ;  /* 0x00000004170a7825 */ /* 0x001fca00078e0208 */
[----:B------:R0:W3:Y:S02]  /*1cd0*/  @P1 LDG.E.EL R5, desc[UR12][R10.64] ;  /* 0x0000000c0a051981 */ /* 0x0000e4000c2e1900 */
[----:B0-----:R-:W-:-:S05]  /*1ce0*/  IMAD.WIDE R10, R21, 0x4, R8 ;  /* 0x00000004150a7825 */ /* 0x001fca00078e0208 */
[----:B------:R0:W3:Y:S01]  /*1cf0*/  @!P0 LDG.E.EL R33, desc[UR12][R10.64] ;  /* 0x0000000c0a218981 */ /* 0x0000e2000c2e1900 */
[----:B------:R-:W-:Y:S01]  /*1d00*/  IADD3 R21, R16, UR6, RZ ;  /* 0x0000000610157c10 */ /* 0x000fe2000fffe0ff */
[----:B------:R-:W-:-:S04]  /*1d10*/  IMAD.MOV.U32 R16, RZ, RZ, RZ ;  /* 0x000000ffff107224 */ /* 0x000fc800078e00ff */
[----:B0-----:R-:W-:Y:S01]  /*1d20*/  IMAD.WIDE R10, R21, 0x4, R8 ;  /* 0x00000004150a7825 */ /* 0x001fe200078e0208 */
[----:B------:R-:W-:-:S04]  /*1d30*/  IADD3 R21, R17, UR6, RZ ;  /* 0x0000000611157c10 */ /* 0x000fc8000fffe0ff */
[----:B------:R0:W3:Y:S01]  /*1d40*/  @P1 LDG.E.EL R16, desc[UR12][R10.64] ;  /* 0x0000000c0a101981 */ /* 0x0000e2000c2e1900 */
[----:B------:R-:W-:Y:S01]  /*1d50*/  MOV R17, RZ ;  /* 0x000000ff00117202 */ /* 0x000fe20000000f00 */
[----:B0-----:R-:W-:Y:S01]  /*1d60*/  IMAD.WIDE R10, R21, 0x4, R8 ;  /* 0x00000004150a7825 */ /* 0x001fe200078e0208 */
[----:B------:R-:W-:-:S03]  /*1d70*/  IADD3 R21, R18, UR6, RZ ;  /* 0x0000000612157c10 */ /* 0x000fc6000fffe0ff */
[----:B------:R-:W-:Y:S01]  /*1d80*/  IMAD.MOV.U32 R18, RZ, RZ, RZ ;  /* 0x000000ffff127224 */ /* 0x000fe200078e00ff */
[----:B------:R-:W3:Y:S01]  /*1d90*/  @P1 LDG.E.EL R17, desc[UR12][R10.64] ;  /* 0x0000000c0a111981 */ /* 0x000ee2000c2e1900 */
[----:B------:R-:W-:-:S05]  /*1da0*/  IMAD.WIDE R8, R21, 0x4, R8 ;  /* 0x0000000415087825 */ /* 0x000fca00078e0208 */
[----:B------:R0:W3:Y:S01]  /*1db0*/  @P1 LDG.E.EL R18, desc[UR12][R8.64] ;  /* 0x0000000c08121981 */ /* 0x0000e2000c2e1900 */
[----:B------:R-:W1:Y:S01]  /*1dc0*/  S2UR UR7, SR_CgaCtaId ;  /* 0x00000000000779c3 */ /* 0x000e620000008800 */
[----:B------:R-:W-:Y:S01]  /*1dd0*/  UMOV UR6, 0x400 ;  /* 0x0000040000067882 */ /* 0x000fe20000000000 */
[----:B------:R-:W-:Y:S02]  /*1de0*/  LOP3.LUT R21, R15, 0x7f, RZ, 0xc0, !PT ;  /* 0x0000007f0f157812 */ /* 0x000fe400078ec0ff */
[----:B------:R-:W-:-:S05]  /*1df0*/  SEL R19, R19, RZ, P3 ;  /* 0x000000ff13137207 */ /* 0x000fca0001800000 */
[----:B------:R-:W-:Y:S01]  /*1e00*/  FADD R20, R20, R19 ;  /* 0x0000001314147221 */ /* 0x000fe20000000000 */
[----:B------:R-:W-:Y:S01]  /*1e10*/  SHF.L.U32 R19, R15, 0x2, RZ ;  /* 0x000000020f137819 */ /* 0x000fe200000006ff */
[----:B-1----:R-:W-:-:S06]  /*1e20*/  UPRMT UR6, UR7, 0x654, UR6 ;  /* 0x0000065407067896 */ /* 0x002fcc0008000006 */
[----:B------:R-:W-:Y:S02]  /*1e30*/  LEA R21, R21, UR6, 0x2 ;  /* 0x0000000615157c11 */ /* 0x000fe4000f8e10ff */
[----:B------:R-:W-:-:S04]  /*1e40*/  LOP3.LUT R19, R19, 0x1fc, RZ, 0xc0, !PT ;  /* 0x000001fc13137812 */ /* 0x000fc800078ec0ff */
[----:B------:R-:W-:-:S05]  /*1e50*/  LOP3.LUT R15, R37, R19, RZ, 0xfc, !PT ;  /* 0x00000013250f7212 */ /* 0x000fca00078efcff */
[----:B------:R-:W-:Y:S01]  /*1e60*/  IMAD.HI R25, R15, 0x66666667, RZ ;  /* 0x666666670f197827 */ /* 0x000fe200078e02ff */
[----:B------:R-:W-:Y:S02]  /*1e70*/  LOP3.LUT R37, R37, 0x200, R19, 0xfe, !PT ;  /* 0x0000020025257812 */ /* 0x000fe400078efe13 */
[----:B------:R-:W-:Y:S02]  /*1e80*/  LEA R19, R19, UR6, 0x2 ;  /* 0x0000000613137c11 */ /* 0x000fe4000f8e10ff */
[----:B0-----:R-:W-:-:S04]  /*1e90*/  SHF.R.U32.HI R8, RZ, 0x1f, R25 ;  /* 0x0000001fff087819 */ /* 0x001fc80000011619 */
[----:B------:R-:W-:-:S05]  /*1ea0*/  LEA.HI.SX32 R25, R25, R8, 0x17 ;  /* 0x0000000819197211 */ /* 0x000fca00078fbaff */
[----:B------:R-:W-:Y:S01]  /*1eb0*/  IMAD R15, R25, -0x500, R15 ;  /* 0xfffffb00190f7824 */ /* 0x000fe200078e020f */
[----:B-----5:R0:W-:Y:S04]  /*1ec0*/  STS [R21], R22 ;  /* 0x0000001615007388 */ /* 0x0201e80000000800 */
[----:B----4-:R1:W-:Y:S04]  /*1ed0*/  STS [R21+0x200], R12 ;  /* 0x0002000c15007388 */ /* 0x0103e80000000800 */
[----:B--2---:R-:W-:Y:S04]  /*1ee0*/  STS [R21+0x400], R14 ;  /* 0x0004000e15007388 */ /* 0x004fe80000000800 */
[----:B---3--:R2:W-:Y:S01]  /*1ef0*/  STS [R21+0x600], R13 ;  /* 0x0006000d15007388 */ /* 0x0085e20000000800 */
[----:B------:R-:W-:Y:S06]  /*1f00*/  BAR.SYNC.DEFER_BLOCKING 0x0 ;  /* 0x0000000000007b1d */ /* 0x000fec0000010000 */
[----:B------:R-:W3:Y:S02]  /*1f10*/  LDS.128 R8, [R19] ;  /* 0x0000000013087984 */ /* 0x000ee40000000c00 */
[----:B------:R-:W-:Y:S01]  /*1f20*/  BAR.SYNC.DEFER_BLOCKING 0x0 ;  /* 0x0000000000007b1d */ /* 0x000fe20000010000 */
[----:B0-----:R-:W-:Y:S01]  /*1f30*/  MOV R22, UR8 ;  /* 0x0000000800167c02 */ /* 0x001fe20008000f00 */
[----:B-1----:R-:W-:-:S04]  /*1f40*/  IMAD.HI R12, R37, 0x66666667, RZ ;  /* 0x66666667250c7827 */ /* 0x002fc800078e02ff */
[----:B------:R-:W-:Y:S01]  /*1f50*/  IMAD R15, R22, 0x500, R15 ;  /* 0x00000500160f7824 */ /* 0x000fe200078e020f */
[----:B--2---:R-:W-:Y:S01]  /*1f60*/  SHF.R.U32.HI R13, RZ, 0x1f, R12 ;  /* 0x0000001fff0d7819 */ /* 0x004fe2000001160c */
[----:B------:R-:W0:Y:S01]  /*1f70*/  LDC.64 R22, c[0x0][0x218] ;  /* 0x00008600ff167b82 */ /* 0x000e220000000a00 */
[----:B------:R-:W-:Y:S04]  /*1f80*/  STS [R21], R34 ;  /* 0x0000002215007388 */ /* 0x000fe80000000800 */
[----:B------:R-:W-:Y:S04]  /*1f90*/  STS [R21+0x200], R33 ;  /* 0x0002002115007388 */ /* 0x000fe80000000800 */
[----:B------:R-:W-:Y:S04]  /*1fa0*/  STS [R21+0x400], R35 ;  /* 0x0004002315007388 */ /* 0x000fe80000000800 */
[----:B------:R1:W-:Y:S01]  /*1fb0*/  STS [R21+0x600], R36 ;  /* 0x0006002415007388 */ /* 0x0003e20000000800 */
[----:B------:R-:W-:Y:S01]  /*1fc0*/  IMAD R25, R25, 0x14000, R15 ;  /* 0x0001400019197824 */ /* 0x000fe200078e020f */
[----:B-1----:R-:W-:Y:S01]  /*1fd0*/  LEA.HI.SX32 R36, R12, R13, 0x17 ;  /* 0x0000000d0c247211 */ /* 0x002fe200078fbaff */
[----:B------:R-:W-:Y:S04]  /*1fe0*/  BAR.SYNC.DEFER_BLOCKING 0x0 ;  /* 0x0000000000007b1d */ /* 0x000fe80000010000 */
[----:B------:R-:W-:-:S04]  /*1ff0*/  IMAD R37, R36, -0x500, R37 ;  /* 0xfffffb0024257824 */ /* 0x000fc800078e0225 */
[----:B------:R-:W-:Y:S01]  /*2000*/  IMAD R33, R36, 0x14000, R37 ;  /* 0x0001400024217824 */ /* 0x000fe200078e0225 */
[----:B------:R-:W-:Y:S01]  /*2010*/  MOV R37, UR8 ;  /* 0x0000000800257c02 */ /* 0x000fe20008000f00 */
[----:B0-----:R-:W-:-:S04]  /*2020*/  IMAD.WIDE R34, R25, 0x4, R22 ;  /* 0x0000000419227825 */ /* 0x001fc800078e0216 */
[----:B------:R-:W-:Y:S01]  /*2030*/  IMAD R33, R37, 0x500, R33 ;  /* 0x0000050025217824 */ /* 0x000fe200078e0221 */
[----:B------:R-:W0:Y:S03]  /*2040*/  LDS.128 R12, [R19] ;  /* 0x00000000130c7984 */ /* 0x000e260000000c00 */
[----:B------:R-:W-:Y:S02]  /*2050*/  IMAD.WIDE R36, R33, 0x4, R22 ;  /* 0x0000000421247825 */ /* 0x000fe400078e0216 */
[----:B------:R-:W1:Y:S01]  /*2060*/  LDC.64 R22, c[0x0][0x220] ;  /* 0x00008800ff167b82 */ /* 0x000e620000000a00 */
[----:B------:R-:W-:Y:S01]  /*2070*/  UISETP.GT.AND UP0, UPT, UR8, 0x37, UPT ;  /* 0x000000370800788c */ /* 0x000fe2000bf04270 */
[----:B---3--:R1:W-:Y:S01]  /*2080*/  @!P0 STG.E.128 desc[UR12][R34.64], R8 ;  /* 0x0000000822008986 */ /* 0x0083e2000c101d0c */
[----:B------:R-:W-:Y:S02]  /*2090*/  UISETP.GE.AND UP2, UPT, UR8, 0x38, UPT ;  /* 0x000000380800788c */ /* 0x000fe4000bf46270 */
[----:B------:R-:W-:-:S02]  /*20a0*/  USHF.R.S32.HI UR4, URZ, 0x3, UR4 ;  /* 0x000000033f047899 */ /* 0x000fc40008011404 */
[----:B------:R-:W-:Y:S02]  /*20b0*/  USEL UR8, URZ, 0x9, !UP0 ;  /* 0x000000093f087887 */ /* 0x000fe4000c000000 */
[----:B------:R-:W-:Y:S02]  /*20c0*/  UISETP.GT.AND UP0, UPT, UR5, 0x6, UPT ;  /* 0x000000060500788c */ /* 0x000fe4000bf04270 */
[----:B------:R-:W-:Y:S02]  /*20d0*/  UIADD3 UR6, UR5, 0x2, URZ ;  /* 0x0000000205067890 */ /* 0x000fe4000fffe03f */
[----:B------:R-:W-:Y:S02]  /*20e0*/  UISETP.GE.AND UP1, UPT, UR5, 0x7, UPT ;  /* 0x000000070500788c */ /* 0x000fe4000bf26270 */
[----:B------:R-:W-:Y:S01]  /*20f0*/  UIADD3 UR7, UR4, 0x2, URZ ;  /* 0x0000000204077890 */ /* 0x000fe2000fffe03f */
[----:B-1----:R-:W-:Y:S01]  /*2100*/  IMAD.WIDE R34, R25, 0x4, R22 ;  /* 0x0000000419227825 */ /* 0x002fe200078e0216 */
[----:B------:R-:W-:-:S02]  /*2110*/  USEL UR6, UR6, URZ, !UP1 ;  /* 0x0000003f06067287 */ /* 0x000fc4000c800000 */
[----:B------:R-:W-:Y:S02]  /*2120*/  UIADD3 UR10, UR4, UR5, URZ ;  /* 0x00000005040a7290 */ /* 0x000fe4000fffe03f */
[----:B------:R-:W-:Y:S01]  /*2130*/  USEL UR7, UR7, URZ, !UP2 ;  /* 0x0000003f07077287 */ /* 0x000fe2000d000000 */
[----:B0-----:R-:W-:Y:S04]  /*2140*/  @!P0 STG.E.128 desc[UR12][R36.64], R12 ;  /* 0x0000000c24008986 */ /* 0x001fe8000c101d0c */
[----:B------:R0:W-:Y:S01]  /*2150*/  @!P0 STG.E.128 desc[UR12][R34.64], R8 ;  /* 0x0000000822008986 */ /* 0x0001e2000c101d0c */
[----:B------:R-:W-:Y:S02]  /*2160*/  UIADD3 UR9, UR6, 0x9, URZ ;  /* 0x0000000906097890 */ /* 0x000fe4000fffe03f */
[----:B------:R-:W-:-:S02]  /*2170*/  UIADD3 UR7, UR8, UR7, URZ ;  /* 0x0000000708077290 */ /* 0x000fc4000fffe03f */
[----:B------:R-:W-:Y:S02]  /*2180*/  UIMAD UR10, UR4, UR5, -UR10 ;  /* 0x00000005040a72a4 */ /* 0x000fe4000f8e0a0a */
[----:B------:R-:W-:Y:S01]  /*2190*/  @!UP0 UIADD3 UR9, UR6, URZ, URZ ;  /* 0x0000003f06098290 */ /* 0x000fe2000fffe03f */
[----:B0-----:R-:W0:Y:S03]  /*21a0*/  LDC.64 R34, c[0x0][0x228] ;  /* 0x00008a00ff227b82 */ /* 0x001e260000000a00 */
[----:B------:R-:W-:Y:S02]  /*21b0*/  UIADD3 UR10, UR7, UR10, UR9 ;  /* 0x0000000a070a7290 */ /* 0x000fe4000fffe009 */
[----:B------:R-:W-:Y:S02]  /*21c0*/  UIMAD UR4, UR4, UR9, URZ ;  /* 0x00000009040472a4 */ /* 0x000fe4000f8e023f */
[----:B------:R-:W-:-:S02]  /*21d0*/  UIADD3 UR10, UR10, 0x1, URZ ;  /* 0x000000010a0a7890 */ /* 0x000fc4000fffe03f */
[----:B------:R-:W-:Y:S02]  /*21e0*/  UIMAD UR4, UR5, UR7, UR4 ;  /* 0x00000007050472a4 */ /* 0x000fe4000f8e0204 */
[----:B------:R-:W-:Y:S01]  /*21f0*/  UIMAD UR10, UR7, UR9, UR10 ;  /* 0x00000009070a72a4 */ /* 0x000fe2000f8e020a */
[----:B------:R-:W-:-:S03]  /*2200*/  IMAD.WIDE R36, R33, 0x4, R22 ;  /* 0x0000000421247825 */ /* 0x000fc600078e0216 */
[----:B------:R-:W-:Y:S02]  /*2210*/  UIADD3 UR4, -UR4, UR10, URZ ;  /* 0x0000000a04047290 */ /* 0x000fe4000fffe13f */
[----:B------:R-:W-:Y:S01]  /*2220*/  @!P0 STG.E.128 desc[UR12][R36.64], R12 ;  /* 0x0000000c24008986 */ /* 0x000fe2000c101d0c */
[----:B0-----:R-:W-:-:S05]  /*2230*/  IMAD.WIDE R22, R25, 0x4, R34 ;  /* 0x0000000419167825 */ /* 0x001fca00078e0222 */
[----:B------:R0:W-:Y:S01]  /*2240*/  @!P0 STG.E.128 desc[UR12][R22.64], R8 ;  /* 0x0000000816008986 */ /* 0x0001e2000c101d0c */
[----:B------:R-:W-:Y:S01]  /*2250*/  IMAD.WIDE R34, R33, 0x4, R34 ;  /* 0x0000000421227825 */ /* 0x000fe200078e0222 */
[----:B0-----:R-:W-:-:S04]  /*2260*/  I2FP.F32.S32 R22, UR4 ;  /* 0x0000000400167c45 */ /* 0x001fc80008201400 */
[C---:B------:R-:W-:Y:S02]  /*2270*/  FSETP.GT.AND P2, PT, |R22|.reuse, 8.50705917302346158658e+37, PT ;  /* 0x7e8000001600780b */ /* 0x040fe40003f44200 */
[----:B------:R-:W-:Y:S01]  /*2280*/  FSETP.GEU.AND P4, PT, |R22|, 1.175494350822287508e-38, PT ;  /* 0x008000001600780b */ /* 0x000fe20003f8e200 */
[----:B------:R0:W-:Y:S01]  /*2290*/  @!P0 STG.E.128 desc[UR12][R34.64], R12 ;  /* 0x0000000c22008986 */ /* 0x0001e2000c101d0c */
[----:B------:R-:W-:-:S09]  /*22a0*/  SEL R24, R24, RZ, P1 ;  /* 0x000000ff18187207 */ /* 0x000fd20000800000 */
[----:B------:R-:W-:-:S04]  /*22b0*/  @P2 FMUL R22, R22, 0.25 ;  /* 0x3e80000016162820 */ /* 0x000fc80000400000 */
[----:B------:R-:W-:Y:S01]  /*22c0*/  @!P4 FMUL R22, R22, 16777216 ;  /* 0x4b8000001616c820 */ /* 0x000fe20000400000 */
[----:B------:R-:W-:Y:S02]  /*22d0*/  SEL R26, R26, RZ, P1 ;  /* 0x000000ff1a1a7207 */ /* 0x000fe40000800000 */
[----:B------:R-:W-:Y:S02]  /*22e0*/  SEL R28, R28, RZ, P1 ;  /* 0x000000ff1c1c7207 */ /* 0x000fe40000800000 */
[----:B------:R-:W-:Y:S01]  /*22f0*/  SEL R9, R30, RZ, P1 ;  /* 0x000000ff1e097207 */ /* 0x000fe20000800000 */
[----:B------:R-:W1:Y:S01]  /*2300*/  MUFU.RCP R22, R22 ;  /* 0x0000001600167308 */ /* 0x000e620000001000 */
[----:B------:R-:W-:Y:S01]  /*2310*/  FADD R27, R27, R24 ;  /* 0x000000181b1b7221 */ /* 0x000fe20000000000 */
[----:B------:R-:W-:Y:S01]  /*2320*/  FADD R29, R29, R26 ;  /* 0x0000001a1d1d7221 */ /* 0x000fe20000000000 */
[----:B------:R-:W-:Y:S01]  /*2330*/  FADD R31, R31, R28 ;  /* 0x0000001c1f1f7221 */ /* 0x000fe20000000000 */
[----:B------:R-:W-:Y:S01]  /*2340*/  FADD R9, R32, R9 ;  /* 0x0000000920097221 */ /* 0x000fe20000000000 */
[----:B------:R-:W-:Y:S01]  /*2350*/  @P2 FMUL R27, R27, 0.25 ;  /* 0x3e8000001b1b2820 */ /* 0x000fe20000400000 */
[----:B------:R-:W-:Y:S01]  /*2360*/  @P2 FMUL R29, R29, 0.25 ;  /* 0x3e8000001d1d2820 */ /* 0x000fe20000400000 */
[----:B------:R-:W-:Y:S01]  /*2370*/  @P2 FMUL R31, R31, 0.25 ;  /* 0x3e8000001f1f2820 */ /* 0x000fe20000400000 */
[----:B------:R-:W-:Y:S01]  /*2380*/  @P2 FMUL R9, R9, 0.25 ;  /* 0x3e80000009092820 */ /* 0x000fe20000400000 */
[----:B------:R-:W-:Y:S01]  /*2390*/  @!P4 FMUL R27, R27, 16777216 ;  /* 0x4b8000001b1bc820 */ /* 0x000fe20000400000 */
[----:B------:R-:W-:Y:S01]  /*23a0*/  @!P4 FMUL R29, R29, 16777216 ;  /* 0x4b8000001d1dc820 */ /* 0x000fe20000400000 */
[----:B------:R-:W-:Y:S01]  /*23b0*/  @!P4 FMUL R31, R31, 16777216 ;  /* 0x4b8000001f1fc820 */ /* 0x000fe20000400000 */
[----:B------:R-:W-:Y:S01]  /*23c0*/  @!P4 FMUL R9, R9, 16777216 ;  /* 0x4b8000000909c820 */ /* 0x000fe20000400000 */
[C---:B-1----:R-:W-:Y:S01]  /*23d0*/  FMUL R24, R22.reuse, R27 ;  /* 0x0000001b16187220 */ /* 0x042fe20000400000 */
[----:B------:R-:W-:Y:S01]  /*23e0*/  BAR.SYNC.DEFER_BLOCKING 0x0 ;  /* 0x0000000000007b1d */ /* 0x000fe20000010000 */
[C---:B------:R-:W-:Y:S01]  /*23f0*/  FMUL R26, R22.reuse, R29 ;  /* 0x0000001d161a7220 */ /* 0x040fe20000400000 */
[C---:B0-----:R-:W-:Y:S01]  /*2400*/  FMUL R14, R22.reuse, R31 ;  /* 0x0000001f160e7220 */ /* 0x041fe20000400000 */
[----:B------:R-:W-:Y:S01]  /*2410*/  FMUL R28, R22, R9 ;  /* 0x00000009161c7220 */ /* 0x000fe20000400000 */
[----:B------:R-:W-:-:S02]  /*2420*/  SEL R7, R7, RZ, P3 ;  /* 0x000000ff07077207 */ /* 0x000fc40001800000 */
[----:B------:R-:W-:Y:S04]  /*2430*/  STS [R21], R24 ;  /* 0x0000001815007388 */ /* 0x000fe80000000800 */
[----:B------:R-:W-:Y:S04]  /*2440*/  STS [R21+0x200], R26 ;  /* 0x0002001a15007388 */ /* 0x000fe80000000800 */
[----:B------:R-:W-:Y:S04]  /*2450*/  STS [R21+0x400], R14 ;  /* 0x0004000e15007388 */ /* 0x000fe80000000800 */
[----:B------:R-:W-:Y:S01]  /*2460*/  STS [R21+0x600], R28 ;  /* 0x0006001c15007388 */ /* 0x000fe20000000800 */
[----:B------:R-:W-:Y:S01]  /*2470*/  BAR.SYNC.DEFER_BLOCKING 0x0 ;  /* 0x0000000000007b1d */ /* 0x000fe20000010000 */
[----:B------:R-:W-:Y:S01]  /*2480*/  SEL R2, R2, RZ, P3 ;  /* 0x000000ff02027207 */ /* 0x000fe20001800000 */
[----:B------:R-:W-:Y:S01]  /*2490*/  FADD R4, R4, R7 ;  /* 0x0000000704047221 */ /* 0x000fe20000000000 */
[----:B------:R-:W-:-:S02]  /*24a0*/  SEL R7, R0, RZ, P3 ;  /* 0x000000ff00077207 */ /* 0x000fc40001800000 */
[----:B------:R-:W-:Y:S01]  /*24b0*/  SEL R13, R16, RZ, P1 ;  /* 0x000000ff100d7207 */ /* 0x000fe20000800000 */
[----:B------:R-:W-:Y:S01]  /*24c0*/  FADD R12, R3, R2 ;  /* 0x00000002030c7221 */ /* 0x000fe20000000000 */
[----:B------:R-:W-:Y:S02]  /*24d0*/  SEL R5, R5, RZ, P1 ;  /* 0x000000ff05057207 */ /* 0x000fe40000800000 */
[----:B------:R-:W-:Y:S01]  /*24e0*/  SEL R17, R17, RZ, P1 ;  /* 0x000000ff11117207 */ /* 0x000fe20000800000 */
[----:B------:R-:W-:Y:S01]  /*24f0*/  FADD R15, R6, R7 ;  /* 0x00000007060f7221 */ /* 0x000fe20000000000 */
[----:B------:R-:W-:Y:S01]  /*2500*/  SEL R18, R18, RZ, P1 ;  /* 0x000000ff12127207 */ /* 0x000fe20000800000 */
[----:B------:R-:W-:Y:S01]  /*2510*/  FADD R7, R12, R13 ;  /* 0x0000000d0c077221 */ /* 0x000fe20000000000 */
[----:B------:R-:W-:Y:S01]  /*2520*/  FADD R5, R20, R5 ;  /* 0x0000000514057221 */ /* 0x000fe20000000000 */
[----:B------:R-:W-:Y:S01]  /*2530*/  FADD R13, R4, R17 ;  /* 0x00000011040d7221 */ /* 0x000fe20000000000 */
[----:B------:R-:W0:Y:S01]  /*2540*/  LDC.64 R2, c[0x0][0x230] ;  /* 0x00008c00ff027b82 */ /* 0x000e220000000a00 */
[----:B------:R-:W-:Y:S01]  /*2550*/  FADD R15, R15, R18 ;  /* 0x000000120f0f7221 */ /* 0x000fe20000000000 */
[----:B------:R-:W1:Y:S01]  /*2560*/  LDS.128 R8, [R19] ;  /* 0x0000000013087984 */ /* 0x000e620000000c00 */
        /* <DEDUP_REMOVED lines=8> */
[C---:B------:R-:W-:Y:S01]  /*25f0*/  FMUL R0, R22.reuse, R5 ;  /* 0x0000000516007220 */ /* 0x040fe20000400000 */
[----:B------:R-:W-:Y:S01]  /*2600*/  BAR.SYNC.DEFER_BLOCKING 0x0 ;  /* 0x0000000000007b1d */ /* 0x000fe20000010000 */
[C---:B------:R-:W-:Y:S01]  /*2610*/  FMUL R6, R22.reuse, R7 ;  /* 0x0000000716067220 */ /* 0x040fe20000400000 */
[C---:B------:R-:W-:Y:S01]  /*2620*/  FMUL R12, R22.reuse, R13 ;  /* 0x0000000d160c7220 */ /* 0x040fe20000400000 */
[----:B------:R-:W-:-:S03]  /*2630*/  FMUL R22, R22, R15 ;  /* 0x0000000f16167220 */ /* 0x000fc60000400000 */
[----:B------:R2:W-:Y:S04]  /*2640*/  STS [R21], R0 ;  /* 0x0000000015007388 */ /* 0x0005e80000000800 */
[----:B------:R2:W-:Y:S04]  /*2650*/  STS [R21+0x200], R6 ;  /* 0x0002000615007388 */ /* 0x0005e80000000800 */
[----:B------:R2:W-:Y:S04]  /*2660*/  STS [R21+0x400], R12 ;  /* 0x0004000c15007388 */ /* 0x0005e80000000800 */
[----:B------:R2:W-:Y:S01]  /*2670*/  STS [R21+0x600], R22 ;  /* 0x0006001615007388 */ /* 0x0005e20000000800 */
[----:B0-----:R-:W-:Y:S01]  /*2680*/  IMAD.WIDE R4, R25, 0x4, R2 ;  /* 0x0000000419047825 */ /* 0x001fe200078e0202 */
[----:B------:R-:W-:Y:S06]  /*2690*/  BAR.SYNC.DEFER_BLOCKING 0x0 ;  /* 0x0000000000007b1d */ /* 0x000fec0000010000 */
[----:B-1----:R2:W-:Y:S01]  /*26a0*/  @!P0 STG.E.128 desc[UR12][R4.64], R8 ;  /* 0x0000000804008986 */ /* 0x0025e2000c101d0c */
[----:B------:R-:W-:Y:S05]  /*26b0*/  @P0 EXIT ;  /* 0x000000000000094d */ /* 0x000fea0003800000 */
[----:B------:R-:W0:Y:S01]  /*26c0*/  LDS.128 R16, [R19] ;  /* 0x0000000013107984 */ /* 0x000e220000000c00 */
[----:B------:R-:W-:-:S05]  /*26d0*/  IMAD.WIDE R2, R33, 0x4, R2 ;  /* 0x0000000421027825 */ /* 0x000fca00078e0202 */
[----:B0-----:R-:W-:Y:S01]  /*26e0*/  STG.E.128 desc[UR12][R2.64], R16 ;  /* 0x0000001002007986 */ /* 0x001fe2000c101d0c */
[----:B------:R-:W-:Y:S05]  /*26f0*/  EXIT ;  /* 0x000000000000794d */ /* 0x000fea0003800000 */
.L_x_0:
[----:B------:R-:W-:-:S00]  /*2700*/  BRA `(.L_x_0) ;  /* 0xfffffffc00fc7947 */ /* 0x000fc0000383ffff */
[----:B------:R-:W-:-:S00]  /*2710*/  NOP ;  /* 0x0000000000007918 */ /* 0x000fc00000000000 */
        /* <DEDUP_REMOVED lines=14> */
.L_x_1:


//--------------------- .nv.shared.triton_poi_fused_avg_pool2d_convolution_45 --------------------------
	.section	.nv.shared.triton_poi_fused_avg_pool2d_convolution_45,"aw",@nobits
	.sectionflags	@""
	.align	16
	.zero		1024


//--------------------- .nv.constant0.triton_poi_fused_avg_pool2d_convolution_45 --------------------------
	.section	.nv.constant0.triton_poi_fused_avg_pool2d_convolution_45,"a",@progbits
	.sectionflags	@""
	.align	4
.nv.constant0.triton_poi_fused_avg_pool2d_convolution_45:
	.zero		576
